//
// Generated by NVIDIA NVVM Compiler
//
// Compiler Build ID: CL-36424714
// Cuda compilation tools, release 13.0, V13.0.88
// Based on NVVM 20.0.0
//

.version 9.0
.target sm_100
.address_size 64

	// .globl	_Z10buddhabrotPiiiiiffffP17curandStateXORWOWiPfS2_
.global .align 4 .b8 precalc_xorwow_matrix[102400];
.global .align 4 .b8 precalc_xorwow_offset_matrix[102400];
.global .align 4 .b8 mrg32k3aM1[2304];
.global .align 4 .b8 mrg32k3aM2[2304];
.global .align 4 .b8 mrg32k3aM1SubSeq[2016];
.global .align 4 .b8 mrg32k3aM2SubSeq[2016];
.global .align 4 .b8 mrg32k3aM1Seq[2304];
.global .align 4 .b8 mrg32k3aM2Seq[2304];
.const .align 8 .b8 __cr_lgamma_table[72];

.visible .entry _Z10buddhabrotPiiiiiffffP17curandStateXORWOWiPfS2_(
	.param .u64 .ptr .align 1 _Z10buddhabrotPiiiiiffffP17curandStateXORWOWiPfS2__param_0,
	.param .u32 _Z10buddhabrotPiiiiiffffP17curandStateXORWOWiPfS2__param_1,
	.param .u32 _Z10buddhabrotPiiiiiffffP17curandStateXORWOWiPfS2__param_2,
	.param .u32 _Z10buddhabrotPiiiiiffffP17curandStateXORWOWiPfS2__param_3,
	.param .u32 _Z10buddhabrotPiiiiiffffP17curandStateXORWOWiPfS2__param_4,
	.param .f32 _Z10buddhabrotPiiiiiffffP17curandStateXORWOWiPfS2__param_5,
	.param .f32 _Z10buddhabrotPiiiiiffffP17curandStateXORWOWiPfS2__param_6,
	.param .f32 _Z10buddhabrotPiiiiiffffP17curandStateXORWOWiPfS2__param_7,
	.param .f32 _Z10buddhabrotPiiiiiffffP17curandStateXORWOWiPfS2__param_8,
	.param .u64 .ptr .align 1 _Z10buddhabrotPiiiiiffffP17curandStateXORWOWiPfS2__param_9,
	.param .u32 _Z10buddhabrotPiiiiiffffP17curandStateXORWOWiPfS2__param_10,
	.param .u64 .ptr .align 1 _Z10buddhabrotPiiiiiffffP17curandStateXORWOWiPfS2__param_11,
	.param .u64 .ptr .align 1 _Z10buddhabrotPiiiiiffffP17curandStateXORWOWiPfS2__param_12
)
{
	.reg .pred 	%p<104>;
	.reg .b32 	%r<676>;
	.reg .b32 	%f<90>;
	.reg .b64 	%rd<61>;

	ld.param.u64 	%rd20, [_Z10buddhabrotPiiiiiffffP17curandStateXORWOWiPfS2__param_0];
	ld.param.u32 	%r262, [_Z10buddhabrotPiiiiiffffP17curandStateXORWOWiPfS2__param_1];
	ld.param.u32 	%r263, [_Z10buddhabrotPiiiiiffffP17curandStateXORWOWiPfS2__param_2];
	ld.param.f32 	%f11, [_Z10buddhabrotPiiiiiffffP17curandStateXORWOWiPfS2__param_5];
	ld.param.f32 	%f13, [_Z10buddhabrotPiiiiiffffP17curandStateXORWOWiPfS2__param_7];
	ld.param.u64 	%rd21, [_Z10buddhabrotPiiiiiffffP17curandStateXORWOWiPfS2__param_9];
	ld.param.u32 	%r266, [_Z10buddhabrotPiiiiiffffP17curandStateXORWOWiPfS2__param_10];
	cvta.to.global.u64 	%rd1, %rd20;
	cvta.to.global.u64 	%rd22, %rd21;
	mov.u32 	%r267, %ctaid.x;
	mov.u32 	%r268, %ntid.x;
	mov.u32 	%r269, %tid.x;
	mad.lo.s32 	%r270, %r267, %r268, %r269;
	cvt.s64.s32 	%rd2, %r270;
	mul.wide.s32 	%rd23, %r270, 48;
	add.s64 	%rd3, %rd22, %rd23;
	xor.b32  	%r271, %r266, -1429050551;
	mul.lo.s32 	%r272, %r271, 1099087573;
	setp.gt.s32 	%p1, %r266, -1;
	selp.b32 	%r273, -644748465, -1947113066, %p1;
	add.s32 	%r274, %r273, %r272;
	add.s32 	%r664, %r274, 6615241;
	add.s32 	%r566, %r272, 123456789;
	st.global.v2.u32 	[%rd3], {%r664, %r566};
	xor.b32  	%r565, %r272, 362436069;
	add.s32 	%r564, %r273, 521288629;
	st.global.v2.u32 	[%rd3+8], {%r565, %r564};
	xor.b32  	%r563, %r273, 88675123;
	add.s32 	%r562, %r272, 5783321;
	st.global.v2.u32 	[%rd3+16], {%r563, %r562};
	setp.eq.s32 	%p2, %r270, 0;
	@%p2 bra 	$L__BB0_42;
	mov.b32 	%r548, 0;
	mov.u64 	%rd26, precalc_xorwow_matrix;
	mov.u64 	%rd58, %rd2;
$L__BB0_2:
	and.b64  	%rd24, %rd58, 3;
	setp.eq.s64 	%p3, %rd24, 0;
	@%p3 bra 	$L__BB0_41;
	mul.wide.u32 	%rd25, %r548, 3200;
	add.s64 	%rd5, %rd26, %rd25;
	mov.b32 	%r549, 0;
$L__BB0_4:
	mov.b32 	%r562, 0;
	mov.u32 	%r563, %r562;
	mov.u32 	%r564, %r562;
	mov.u32 	%r565, %r562;
	mov.u32 	%r566, %r562;
	mov.u32 	%r555, %r562;
$L__BB0_5:
	mul.wide.u32 	%rd27, %r555, 4;
	add.s64 	%rd28, %rd3, %rd27;
	ld.global.u32 	%r20, [%rd28+4];
	shl.b32 	%r21, %r555, 5;
	mov.b32 	%r561, 0;
$L__BB0_6:
	.pragma "nounroll";
	shr.u32 	%r279, %r20, %r561;
	and.b32  	%r280, %r279, 1;
	setp.eq.b32 	%p4, %r280, 1;
	not.pred 	%p5, %p4;
	add.s32 	%r281, %r21, %r561;
	mul.lo.s32 	%r282, %r281, 5;
	mul.wide.u32 	%rd29, %r282, 4;
	add.s64 	%rd6, %rd5, %rd29;
	@%p5 bra 	$L__BB0_8;
	ld.global.u32 	%r283, [%rd6];
	xor.b32  	%r566, %r566, %r283;
	ld.global.u32 	%r284, [%rd6+4];
	xor.b32  	%r565, %r565, %r284;
	ld.global.u32 	%r285, [%rd6+8];
	xor.b32  	%r564, %r564, %r285;
	ld.global.u32 	%r286, [%rd6+12];
	xor.b32  	%r563, %r563, %r286;
	ld.global.u32 	%r287, [%rd6+16];
	xor.b32  	%r562, %r562, %r287;
$L__BB0_8:
	and.b32  	%r289, %r279, 2;
	setp.eq.s32 	%p6, %r289, 0;
	@%p6 bra 	$L__BB0_10;
	ld.global.u32 	%r290, [%rd6+20];
	xor.b32  	%r566, %r566, %r290;
	ld.global.u32 	%r291, [%rd6+24];
	xor.b32  	%r565, %r565, %r291;
	ld.global.u32 	%r292, [%rd6+28];
	xor.b32  	%r564, %r564, %r292;
	ld.global.u32 	%r293, [%rd6+32];
	xor.b32  	%r563, %r563, %r293;
	ld.global.u32 	%r294, [%rd6+36];
	xor.b32  	%r562, %r562, %r294;
$L__BB0_10:
	and.b32  	%r296, %r279, 4;
	setp.eq.s32 	%p7, %r296, 0;
	@%p7 bra 	$L__BB0_12;
	ld.global.u32 	%r297, [%rd6+40];
	xor.b32  	%r566, %r566, %r297;
	ld.global.u32 	%r298, [%rd6+44];
	xor.b32  	%r565, %r565, %r298;
	ld.global.u32 	%r299, [%rd6+48];
	xor.b32  	%r564, %r564, %r299;
	ld.global.u32 	%r300, [%rd6+52];
	xor.b32  	%r563, %r563, %r300;
	ld.global.u32 	%r301, [%rd6+56];
	xor.b32  	%r562, %r562, %r301;
$L__BB0_12:
	and.b32  	%r303, %r279, 8;
	setp.eq.s32 	%p8, %r303, 0;
	@%p8 bra 	$L__BB0_14;
	ld.global.u32 	%r304, [%rd6+60];
	xor.b32  	%r566, %r566, %r304;
	ld.global.u32 	%r305, [%rd6+64];
	xor.b32  	%r565, %r565, %r305;
	ld.global.u32 	%r306, [%rd6+68];
	xor.b32  	%r564, %r564, %r306;
	ld.global.u32 	%r307, [%rd6+72];
	xor.b32  	%r563, %r563, %r307;
	ld.global.u32 	%r308, [%rd6+76];
	xor.b32  	%r562, %r562, %r308;
$L__BB0_14:
	and.b32  	%r310, %r279, 16;
	setp.eq.s32 	%p9, %r310, 0;
	@%p9 bra 	$L__BB0_16;
	ld.global.u32 	%r311, [%rd6+80];
	xor.b32  	%r566, %r566, %r311;
	ld.global.u32 	%r312, [%rd6+84];
	xor.b32  	%r565, %r565, %r312;
	ld.global.u32 	%r313, [%rd6+88];
	xor.b32  	%r564, %r564, %r313;
	ld.global.u32 	%r314, [%rd6+92];
	xor.b32  	%r563, %r563, %r314;
	ld.global.u32 	%r315, [%rd6+96];
	xor.b32  	%r562, %r562, %r315;
$L__BB0_16:
	and.b32  	%r317, %r279, 32;
	setp.eq.s32 	%p10, %r317, 0;
	@%p10 bra 	$L__BB0_18;
	ld.global.u32 	%r318, [%rd6+100];
	xor.b32  	%r566, %r566, %r318;
	ld.global.u32 	%r319, [%rd6+104];
	xor.b32  	%r565, %r565, %r319;
	ld.global.u32 	%r320, [%rd6+108];
	xor.b32  	%r564, %r564, %r320;
	ld.global.u32 	%r321, [%rd6+112];
	xor.b32  	%r563, %r563, %r321;
	ld.global.u32 	%r322, [%rd6+116];
	xor.b32  	%r562, %r562, %r322;
$L__BB0_18:
	and.b32  	%r324, %r279, 64;
	setp.eq.s32 	%p11, %r324, 0;
	@%p11 bra 	$L__BB0_20;
	ld.global.u32 	%r325, [%rd6+120];
	xor.b32  	%r566, %r566, %r325;
	ld.global.u32 	%r326, [%rd6+124];
	xor.b32  	%r565, %r565, %r326;
	ld.global.u32 	%r327, [%rd6+128];
	xor.b32  	%r564, %r564, %r327;
	ld.global.u32 	%r328, [%rd6+132];
	xor.b32  	%r563, %r563, %r328;
	ld.global.u32 	%r329, [%rd6+136];
	xor.b32  	%r562, %r562, %r329;
$L__BB0_20:
	and.b32  	%r331, %r279, 128;
	setp.eq.s32 	%p12, %r331, 0;
	@%p12 bra 	$L__BB0_22;
	ld.global.u32 	%r332, [%rd6+140];
	xor.b32  	%r566, %r566, %r332;
	ld.global.u32 	%r333, [%rd6+144];
	xor.b32  	%r565, %r565, %r333;
	ld.global.u32 	%r334, [%rd6+148];
	xor.b32  	%r564, %r564, %r334;
	ld.global.u32 	%r335, [%rd6+152];
	xor.b32  	%r563, %r563, %r335;
	ld.global.u32 	%r336, [%rd6+156];
	xor.b32  	%r562, %r562, %r336;
$L__BB0_22:
	and.b32  	%r338, %r279, 256;
	setp.eq.s32 	%p13, %r338, 0;
	@%p13 bra 	$L__BB0_24;
	ld.global.u32 	%r339, [%rd6+160];
	xor.b32  	%r566, %r566, %r339;
	ld.global.u32 	%r340, [%rd6+164];
	xor.b32  	%r565, %r565, %r340;
	ld.global.u32 	%r341, [%rd6+168];
	xor.b32  	%r564, %r564, %r341;
	ld.global.u32 	%r342, [%rd6+172];
	xor.b32  	%r563, %r563, %r342;
	ld.global.u32 	%r343, [%rd6+176];
	xor.b32  	%r562, %r562, %r343;
$L__BB0_24:
	and.b32  	%r345, %r279, 512;
	setp.eq.s32 	%p14, %r345, 0;
	@%p14 bra 	$L__BB0_26;
	ld.global.u32 	%r346, [%rd6+180];
	xor.b32  	%r566, %r566, %r346;
	ld.global.u32 	%r347, [%rd6+184];
	xor.b32  	%r565, %r565, %r347;
	ld.global.u32 	%r348, [%rd6+188];
	xor.b32  	%r564, %r564, %r348;
	ld.global.u32 	%r349, [%rd6+192];
	xor.b32  	%r563, %r563, %r349;
	ld.global.u32 	%r350, [%rd6+196];
	xor.b32  	%r562, %r562, %r350;
$L__BB0_26:
	and.b32  	%r352, %r279, 1024;
	setp.eq.s32 	%p15, %r352, 0;
	@%p15 bra 	$L__BB0_28;
	ld.global.u32 	%r353, [%rd6+200];
	xor.b32  	%r566, %r566, %r353;
	ld.global.u32 	%r354, [%rd6+204];
	xor.b32  	%r565, %r565, %r354;
	ld.global.u32 	%r355, [%rd6+208];
	xor.b32  	%r564, %r564, %r355;
	ld.global.u32 	%r356, [%rd6+212];
	xor.b32  	%r563, %r563, %r356;
	ld.global.u32 	%r357, [%rd6+216];
	xor.b32  	%r562, %r562, %r357;
$L__BB0_28:
	and.b32  	%r359, %r279, 2048;
	setp.eq.s32 	%p16, %r359, 0;
	@%p16 bra 	$L__BB0_30;
	ld.global.u32 	%r360, [%rd6+220];
	xor.b32  	%r566, %r566, %r360;
	ld.global.u32 	%r361, [%rd6+224];
	xor.b32  	%r565, %r565, %r361;
	ld.global.u32 	%r362, [%rd6+228];
	xor.b32  	%r564, %r564, %r362;
	ld.global.u32 	%r363, [%rd6+232];
	xor.b32  	%r563, %r563, %r363;
	ld.global.u32 	%r364, [%rd6+236];
	xor.b32  	%r562, %r562, %r364;
$L__BB0_30:
	and.b32  	%r366, %r279, 4096;
	setp.eq.s32 	%p17, %r366, 0;
	@%p17 bra 	$L__BB0_32;
	ld.global.u32 	%r367, [%rd6+240];
	xor.b32  	%r566, %r566, %r367;
	ld.global.u32 	%r368, [%rd6+244];
	xor.b32  	%r565, %r565, %r368;
	ld.global.u32 	%r369, [%rd6+248];
	xor.b32  	%r564, %r564, %r369;
	ld.global.u32 	%r370, [%rd6+252];
	xor.b32  	%r563, %r563, %r370;
	ld.global.u32 	%r371, [%rd6+256];
	xor.b32  	%r562, %r562, %r371;
$L__BB0_32:
	and.b32  	%r373, %r279, 8192;
	setp.eq.s32 	%p18, %r373, 0;
	@%p18 bra 	$L__BB0_34;
	ld.global.u32 	%r374, [%rd6+260];
	xor.b32  	%r566, %r566, %r374;
	ld.global.u32 	%r375, [%rd6+264];
	xor.b32  	%r565, %r565, %r375;
	ld.global.u32 	%r376, [%rd6+268];
	xor.b32  	%r564, %r564, %r376;
	ld.global.u32 	%r377, [%rd6+272];
	xor.b32  	%r563, %r563, %r377;
	ld.global.u32 	%r378, [%rd6+276];
	xor.b32  	%r562, %r562, %r378;
$L__BB0_34:
	and.b32  	%r380, %r279, 16384;
	setp.eq.s32 	%p19, %r380, 0;
	@%p19 bra 	$L__BB0_36;
	ld.global.u32 	%r381, [%rd6+280];
	xor.b32  	%r566, %r566, %r381;
	ld.global.u32 	%r382, [%rd6+284];
	xor.b32  	%r565, %r565, %r382;
	ld.global.u32 	%r383, [%rd6+288];
	xor.b32  	%r564, %r564, %r383;
	ld.global.u32 	%r384, [%rd6+292];
	xor.b32  	%r563, %r563, %r384;
	ld.global.u32 	%r385, [%rd6+296];
	xor.b32  	%r562, %r562, %r385;
$L__BB0_36:
	and.b32  	%r387, %r279, 32768;
	setp.eq.s32 	%p20, %r387, 0;
	@%p20 bra 	$L__BB0_38;
	ld.global.u32 	%r388, [%rd6+300];
	xor.b32  	%r566, %r566, %r388;
	ld.global.u32 	%r389, [%rd6+304];
	xor.b32  	%r565, %r565, %r389;
	ld.global.u32 	%r390, [%rd6+308];
	xor.b32  	%r564, %r564, %r390;
	ld.global.u32 	%r391, [%rd6+312];
	xor.b32  	%r563, %r563, %r391;
	ld.global.u32 	%r392, [%rd6+316];
	xor.b32  	%r562, %r562, %r392;
$L__BB0_38:
	add.s32 	%r561, %r561, 16;
	setp.ne.s32 	%p21, %r561, 32;
	@%p21 bra 	$L__BB0_6;
	mad.lo.s32 	%r393, %r555, -31, %r21;
	add.s32 	%r555, %r393, 1;
	setp.ne.s32 	%p22, %r555, 5;
	@%p22 bra 	$L__BB0_5;
	st.global.u32 	[%rd3+4], %r566;
	st.global.u32 	[%rd3+8], %r565;
	st.global.u32 	[%rd3+12], %r564;
	st.global.u32 	[%rd3+16], %r563;
	st.global.u32 	[%rd3+20], %r562;
	add.s32 	%r549, %r549, 1;
	cvt.u32.u64 	%r394, %rd58;
	and.b32  	%r395, %r394, 3;
	setp.lt.u32 	%p23, %r549, %r395;
	@%p23 bra 	$L__BB0_4;
$L__BB0_41:
	shr.u64 	%rd7, %rd58, 2;
	add.s32 	%r548, %r548, 1;
	setp.gt.u64 	%p24, %rd58, 3;
	mov.u64 	%rd58, %rd7;
	@%p24 bra 	$L__BB0_2;
$L__BB0_42:
	ld.param.u32 	%r538, [_Z10buddhabrotPiiiiiffffP17curandStateXORWOWiPfS2__param_4];
	cvt.u32.u64 	%r202, %rd2;
	mov.b32 	%r396, 0;
	st.global.v2.u32 	[%rd3+24], {%r396, %r396};
	st.global.u32 	[%rd3+32], %r396;
	mov.b64 	%rd30, 0;
	st.global.u64 	[%rd3+40], %rd30;
	setp.lt.s32 	%p25, %r538, 1;
	@%p25 bra 	$L__BB0_79;
	ld.param.f32 	%f87, [_Z10buddhabrotPiiiiiffffP17curandStateXORWOWiPfS2__param_8];
	ld.param.f32 	%f86, [_Z10buddhabrotPiiiiiffffP17curandStateXORWOWiPfS2__param_6];
	ld.param.u32 	%r535, [_Z10buddhabrotPiiiiiffffP17curandStateXORWOWiPfS2__param_3];
	setp.lt.s32 	%p26, %r535, 1;
	sub.f32 	%f1, %f86, %f11;
	cvt.rn.f32.s32 	%f2, %r262;
	sub.f32 	%f3, %f87, %f13;
	cvt.rn.f32.s32 	%f4, %r263;
	@%p26 bra 	$L__BB0_70;
	ld.param.u64 	%rd57, [_Z10buddhabrotPiiiiiffffP17curandStateXORWOWiPfS2__param_12];
	ld.param.u64 	%rd56, [_Z10buddhabrotPiiiiiffffP17curandStateXORWOWiPfS2__param_11];
	ld.param.u32 	%r536, [_Z10buddhabrotPiiiiiffffP17curandStateXORWOWiPfS2__param_3];
	cvta.to.global.u64 	%rd31, %rd57;
	cvta.to.global.u64 	%rd32, %rd56;
	mul.lo.s32 	%r490, %r536, %r202;
	mul.wide.s32 	%rd33, %r490, 4;
	add.s64 	%rd8, %rd32, %rd33;
	add.s64 	%rd9, %rd31, %rd33;
	add.s64 	%rd34, %rd33, 8;
	add.s64 	%rd10, %rd32, %rd34;
	add.s64 	%rd11, %rd31, %rd34;
	mov.b32 	%r652, 0;
$L__BB0_45:
	ld.global.v2.u32 	{%r492, %r493}, [%rd3];
	shr.u32 	%r494, %r493, 2;
	xor.b32  	%r495, %r494, %r493;
	ld.global.v2.u32 	{%r496, %r497}, [%rd3+8];
	ld.global.v2.u32 	{%r498, %r499}, [%rd3+16];
	shl.b32 	%r500, %r499, 4;
	shl.b32 	%r501, %r495, 1;
	xor.b32  	%r502, %r501, %r500;
	xor.b32  	%r503, %r502, %r495;
	xor.b32  	%r504, %r503, %r499;
	add.s32 	%r505, %r492, %r504;
	add.s32 	%r506, %r505, 362437;
	cvt.rn.f32.u32 	%f16, %r506;
	fma.rn.f32 	%f17, %f16, 0f2F800000, 0f2F000000;
	add.f32 	%f18, %f17, 0fBF000000;
	mul.f32 	%f5, %f18, 0f40800000;
	shr.u32 	%r507, %r496, 2;
	xor.b32  	%r508, %r507, %r496;
	st.global.v2.u32 	[%rd3+8], {%r498, %r499};
	shl.b32 	%r509, %r504, 4;
	shl.b32 	%r510, %r508, 1;
	xor.b32  	%r511, %r510, %r509;
	xor.b32  	%r512, %r511, %r508;
	xor.b32  	%r513, %r512, %r504;
	st.global.v2.u32 	[%rd3+16], {%r504, %r513};
	add.s32 	%r514, %r492, 724874;
	st.global.v2.u32 	[%rd3], {%r514, %r497};
	add.s32 	%r515, %r513, %r514;
	cvt.rn.f32.u32 	%f19, %r515;
	fma.rn.f32 	%f20, %f19, 0f2F800000, 0f2F000000;
	add.f32 	%f21, %f20, 0fBF000000;
	mul.f32 	%f6, %f21, 0f40800000;
	mov.f32 	%f88, 0f00000000;
	mov.b32 	%r653, 0;
	mov.f32 	%f89, %f88;
$L__BB0_46:
	add.s32 	%r205, %r653, 1;
	mul.f32 	%f22, %f89, %f89;
	mul.f32 	%f23, %f88, %f88;
	sub.f32 	%f24, %f22, %f23;
	add.f32 	%f9, %f5, %f24;
	add.f32 	%f25, %f89, %f89;
	fma.rn.f32 	%f88, %f25, %f88, %f6;
	mul.wide.u32 	%rd35, %r653, 4;
	add.s64 	%rd36, %rd8, %rd35;
	st.global.f32 	[%rd36], %f9;
	add.s64 	%rd37, %rd9, %rd35;
	st.global.f32 	[%rd37], %f88;
	abs.f32 	%f26, %f9;
	abs.f32 	%f27, %f88;
	max.f32 	%f29, %f26, %f27;
	setp.gt.f32 	%p33, %f29, 0f40000000;
	@%p33 bra 	$L__BB0_48;
	ld.param.u32 	%r537, [_Z10buddhabrotPiiiiiffffP17curandStateXORWOWiPfS2__param_3];
	setp.eq.s32 	%p34, %r205, %r537;
	mov.u32 	%r653, %r205;
	mov.f32 	%f89, %f9;
	@%p34 bra 	$L__BB0_69;
	bra.uni 	$L__BB0_46;
$L__BB0_48:
	setp.lt.u32 	%p35, %r653, 3;
	mov.b32 	%r656, 0;
	@%p35 bra 	$L__BB0_59;
	and.b32  	%r517, %r205, -4;
	neg.s32 	%r654, %r517;
	mov.u64 	%rd59, %rd11;
	mov.u64 	%rd60, %rd10;
$L__BB0_50:
	.pragma "nounroll";
	ld.global.f32 	%f30, [%rd60+-8];
	sub.f32 	%f31, %f30, %f11;
	div.rn.f32 	%f32, %f31, %f1;
	mul.f32 	%f33, %f32, %f2;
	cvt.rzi.s32.f32 	%r208, %f33;
	ld.global.f32 	%f34, [%rd59+-8];
	sub.f32 	%f35, %f34, %f13;
	div.rn.f32 	%f36, %f35, %f3;
	mul.f32 	%f37, %f36, %f4;
	cvt.rzi.s32.f32 	%r209, %f37;
	setp.gt.s32 	%p36, %r208, -1;
	setp.lt.s32 	%p37, %r208, %r262;
	and.pred  	%p38, %p36, %p37;
	setp.gt.s32 	%p39, %r209, -1;
	setp.lt.s32 	%p40, %r209, %r263;
	and.pred  	%p41, %p39, %p40;
	and.pred  	%p43, %p38, %p41;
	not.pred 	%p44, %p43;
	@%p44 bra 	$L__BB0_52;
	mad.lo.s32 	%r518, %r209, %r262, %r208;
	mul.wide.s32 	%rd38, %r518, 4;
	add.s64 	%rd39, %rd1, %rd38;
	atom.global.add.u32 	%r519, [%rd39], 1;
$L__BB0_52:
	ld.global.f32 	%f38, [%rd60+-4];
	sub.f32 	%f39, %f38, %f11;
	div.rn.f32 	%f40, %f39, %f1;
	mul.f32 	%f41, %f40, %f2;
	cvt.rzi.s32.f32 	%r210, %f41;
	ld.global.f32 	%f42, [%rd59+-4];
	sub.f32 	%f43, %f42, %f13;
	div.rn.f32 	%f44, %f43, %f3;
	mul.f32 	%f45, %f44, %f4;
	cvt.rzi.s32.f32 	%r211, %f45;
	setp.gt.s32 	%p45, %r210, -1;
	setp.lt.s32 	%p46, %r210, %r262;
	and.pred  	%p47, %p45, %p46;
	setp.gt.s32 	%p48, %r211, -1;
	setp.lt.s32 	%p49, %r211, %r263;
	and.pred  	%p50, %p48, %p49;
	and.pred  	%p52, %p47, %p50;
	not.pred 	%p53, %p52;
	@%p53 bra 	$L__BB0_54;
	mad.lo.s32 	%r520, %r211, %r262, %r210;
	mul.wide.s32 	%rd40, %r520, 4;
	add.s64 	%rd41, %rd1, %rd40;
	atom.global.add.u32 	%r521, [%rd41], 1;
$L__BB0_54:
	ld.global.f32 	%f46, [%rd60];
	sub.f32 	%f47, %f46, %f11;
	div.rn.f32 	%f48, %f47, %f1;
	mul.f32 	%f49, %f48, %f2;
	cvt.rzi.s32.f32 	%r212, %f49;
	ld.global.f32 	%f50, [%rd59];
	sub.f32 	%f51, %f50, %f13;
	div.rn.f32 	%f52, %f51, %f3;
	mul.f32 	%f53, %f52, %f4;
	cvt.rzi.s32.f32 	%r213, %f53;
	setp.gt.s32 	%p54, %r212, -1;
	setp.lt.s32 	%p55, %r212, %r262;
	and.pred  	%p56, %p54, %p55;
	setp.gt.s32 	%p57, %r213, -1;
	setp.lt.s32 	%p58, %r213, %r263;
	and.pred  	%p59, %p57, %p58;
	and.pred  	%p61, %p56, %p59;
	not.pred 	%p62, %p61;
	@%p62 bra 	$L__BB0_56;
	mad.lo.s32 	%r522, %r213, %r262, %r212;
	mul.wide.s32 	%rd42, %r522, 4;
	add.s64 	%rd43, %rd1, %rd42;
	atom.global.add.u32 	%r523, [%rd43], 1;
$L__BB0_56:
	ld.global.f32 	%f54, [%rd60+4];
	sub.f32 	%f55, %f54, %f11;
	div.rn.f32 	%f56, %f55, %f1;
	mul.f32 	%f57, %f56, %f2;
	cvt.rzi.s32.f32 	%r214, %f57;
	ld.global.f32 	%f58, [%rd59+4];
	sub.f32 	%f59, %f58, %f13;
	div.rn.f32 	%f60, %f59, %f3;
	mul.f32 	%f61, %f60, %f4;
	cvt.rzi.s32.f32 	%r215, %f61;
	setp.gt.s32 	%p63, %r214, -1;
	setp.lt.s32 	%p64, %r214, %r262;
	and.pred  	%p65, %p63, %p64;
	setp.gt.s32 	%p66, %r215, -1;
	setp.lt.s32 	%p67, %r215, %r263;
	and.pred  	%p68, %p66, %p67;
	and.pred  	%p70, %p65, %p68;
	not.pred 	%p71, %p70;
	@%p71 bra 	$L__BB0_58;
	mad.lo.s32 	%r524, %r215, %r262, %r214;
	mul.wide.s32 	%rd44, %r524, 4;
	add.s64 	%rd45, %rd1, %rd44;
	atom.global.add.u32 	%r525, [%rd45], 1;
$L__BB0_58:
	add.s32 	%r526, %r653, 1;
	and.b32  	%r656, %r526, -4;
	add.s32 	%r654, %r654, 4;
	add.s64 	%rd60, %rd60, 16;
	add.s64 	%rd59, %rd59, 16;
	setp.ne.s32 	%p72, %r654, 0;
	@%p72 bra 	$L__BB0_50;
$L__BB0_59:
	add.s32 	%r527, %r653, 1;
	and.b32  	%r219, %r527, 3;
	setp.eq.s32 	%p73, %r219, 0;
	@%p73 bra 	$L__BB0_69;
	setp.eq.s32 	%p74, %r219, 1;
	@%p74 bra 	$L__BB0_66;
	mul.wide.u32 	%rd46, %r656, 4;
	add.s64 	%rd16, %rd8, %rd46;
	ld.global.f32 	%f62, [%rd16];
	sub.f32 	%f63, %f62, %f11;
	div.rn.f32 	%f64, %f63, %f1;
	mul.f32 	%f65, %f64, %f2;
	cvt.rzi.s32.f32 	%r220, %f65;
	add.s64 	%rd17, %rd9, %rd46;
	ld.global.f32 	%f66, [%rd17];
	sub.f32 	%f67, %f66, %f13;
	div.rn.f32 	%f68, %f67, %f3;
	mul.f32 	%f69, %f68, %f4;
	cvt.rzi.s32.f32 	%r221, %f69;
	setp.gt.s32 	%p75, %r220, -1;
	setp.lt.s32 	%p76, %r220, %r262;
	and.pred  	%p77, %p75, %p76;
	setp.gt.s32 	%p78, %r221, -1;
	setp.lt.s32 	%p79, %r221, %r263;
	and.pred  	%p80, %p78, %p79;
	and.pred  	%p82, %p77, %p80;
	not.pred 	%p83, %p82;
	@%p83 bra 	$L__BB0_63;
	mad.lo.s32 	%r528, %r221, %r262, %r220;
	mul.wide.s32 	%rd47, %r528, 4;
	add.s64 	%rd48, %rd1, %rd47;
	atom.global.add.u32 	%r529, [%rd48], 1;
$L__BB0_63:
	ld.global.f32 	%f70, [%rd16+4];
	sub.f32 	%f71, %f70, %f11;
	div.rn.f32 	%f72, %f71, %f1;
	mul.f32 	%f73, %f72, %f2;
	cvt.rzi.s32.f32 	%r222, %f73;
	ld.global.f32 	%f74, [%rd17+4];
	sub.f32 	%f75, %f74, %f13;
	div.rn.f32 	%f76, %f75, %f3;
	mul.f32 	%f77, %f76, %f4;
	cvt.rzi.s32.f32 	%r223, %f77;
	setp.gt.s32 	%p84, %r222, -1;
	setp.lt.s32 	%p85, %r222, %r262;
	and.pred  	%p86, %p84, %p85;
	setp.gt.s32 	%p87, %r223, -1;
	setp.lt.s32 	%p88, %r223, %r263;
	and.pred  	%p89, %p87, %p88;
	and.pred  	%p91, %p86, %p89;
	not.pred 	%p92, %p91;
	@%p92 bra 	$L__BB0_65;
	mad.lo.s32 	%r530, %r223, %r262, %r222;
	mul.wide.s32 	%rd49, %r530, 4;
	add.s64 	%rd50, %rd1, %rd49;
	atom.global.add.u32 	%r531, [%rd50], 1;
$L__BB0_65:
	add.s32 	%r656, %r656, 2;
$L__BB0_66:
	and.b32  	%r532, %r653, 1;
	setp.eq.b32 	%p93, %r532, 1;
	@%p93 bra 	$L__BB0_69;
	mul.wide.u32 	%rd51, %r656, 4;
	add.s64 	%rd52, %rd8, %rd51;
	ld.global.f32 	%f78, [%rd52];
	sub.f32 	%f79, %f78, %f11;
	div.rn.f32 	%f80, %f79, %f1;
	mul.f32 	%f81, %f80, %f2;
	cvt.rzi.s32.f32 	%r226, %f81;
	add.s64 	%rd53, %rd9, %rd51;
	ld.global.f32 	%f82, [%rd53];
	sub.f32 	%f83, %f82, %f13;
	div.rn.f32 	%f84, %f83, %f3;
	mul.f32 	%f85, %f84, %f4;
	cvt.rzi.s32.f32 	%r227, %f85;
	setp.gt.s32 	%p94, %r226, -1;
	setp.lt.s32 	%p95, %r226, %r262;
	and.pred  	%p96, %p94, %p95;
	setp.gt.s32 	%p97, %r227, -1;
	setp.lt.s32 	%p98, %r227, %r263;
	and.pred  	%p99, %p97, %p98;
	and.pred  	%p101, %p96, %p99;
	not.pred 	%p102, %p101;
	@%p102 bra 	$L__BB0_69;
	mad.lo.s32 	%r533, %r227, %r262, %r226;
	mul.wide.s32 	%rd54, %r533, 4;
	add.s64 	%rd55, %rd1, %rd54;
	atom.global.add.u32 	%r534, [%rd55], 1;
$L__BB0_69:
	ld.param.u32 	%r542, [_Z10buddhabrotPiiiiiffffP17curandStateXORWOWiPfS2__param_4];
	add.s32 	%r652, %r652, 1;
	setp.eq.s32 	%p103, %r652, %r542;
	@%p103 bra 	$L__BB0_79;
	bra.uni 	$L__BB0_45;
$L__BB0_70:
	ld.param.u32 	%r539, [_Z10buddhabrotPiiiiiffffP17curandStateXORWOWiPfS2__param_4];
	and.b32  	%r229, %r539, 3;
	setp.lt.u32 	%p27, %r539, 4;
	@%p27 bra 	$L__BB0_74;
	ld.param.u32 	%r540, [_Z10buddhabrotPiiiiiffffP17curandStateXORWOWiPfS2__param_4];
	and.b32  	%r230, %r540, 2147483644;
	mov.b32 	%r663, 0;
$L__BB0_72:
	.pragma "nounroll";
	shr.u32 	%r398, %r566, 2;
	xor.b32  	%r399, %r398, %r566;
	shl.b32 	%r400, %r562, 4;
	shl.b32 	%r401, %r399, 1;
	xor.b32  	%r402, %r401, %r400;
	xor.b32  	%r403, %r402, %r399;
	xor.b32  	%r404, %r403, %r562;
	shr.u32 	%r405, %r565, 2;
	xor.b32  	%r406, %r405, %r565;
	shl.b32 	%r407, %r404, 4;
	shl.b32 	%r408, %r406, 1;
	xor.b32  	%r409, %r408, %r407;
	xor.b32  	%r410, %r409, %r406;
	xor.b32  	%r411, %r410, %r404;
	shr.u32 	%r412, %r564, 2;
	xor.b32  	%r413, %r412, %r564;
	shl.b32 	%r414, %r411, 4;
	shl.b32 	%r415, %r413, 1;
	xor.b32  	%r416, %r415, %r414;
	xor.b32  	%r417, %r416, %r413;
	xor.b32  	%r418, %r417, %r411;
	shr.u32 	%r419, %r563, 2;
	xor.b32  	%r420, %r419, %r563;
	shl.b32 	%r421, %r418, 4;
	shl.b32 	%r422, %r420, 1;
	xor.b32  	%r423, %r422, %r421;
	xor.b32  	%r424, %r423, %r420;
	xor.b32  	%r566, %r424, %r418;
	shr.u32 	%r425, %r562, 2;
	xor.b32  	%r426, %r425, %r562;
	shl.b32 	%r427, %r566, 4;
	shl.b32 	%r428, %r426, 1;
	xor.b32  	%r429, %r428, %r427;
	xor.b32  	%r430, %r429, %r426;
	xor.b32  	%r565, %r430, %r566;
	shr.u32 	%r431, %r404, 2;
	xor.b32  	%r432, %r431, %r404;
	shl.b32 	%r433, %r565, 4;
	shl.b32 	%r434, %r432, 1;
	xor.b32  	%r435, %r434, %r433;
	xor.b32  	%r436, %r435, %r432;
	xor.b32  	%r564, %r436, %r565;
	shr.u32 	%r437, %r411, 2;
	xor.b32  	%r438, %r437, %r411;
	shl.b32 	%r439, %r564, 4;
	shl.b32 	%r440, %r438, 1;
	xor.b32  	%r441, %r440, %r439;
	xor.b32  	%r442, %r441, %r438;
	xor.b32  	%r563, %r442, %r564;
	shr.u32 	%r443, %r418, 2;
	xor.b32  	%r444, %r443, %r418;
	shl.b32 	%r445, %r563, 4;
	shl.b32 	%r446, %r444, 1;
	xor.b32  	%r447, %r446, %r445;
	xor.b32  	%r448, %r447, %r444;
	xor.b32  	%r562, %r448, %r563;
	add.s32 	%r664, %r664, 2899496;
	add.s32 	%r663, %r663, 4;
	setp.ne.s32 	%p28, %r663, %r230;
	@%p28 bra 	$L__BB0_72;
	st.global.v2.u32 	[%rd3+8], {%r565, %r564};
	st.global.v2.u32 	[%rd3+16], {%r563, %r562};
	st.global.v2.u32 	[%rd3], {%r664, %r566};
$L__BB0_74:
	setp.eq.s32 	%p29, %r229, 0;
	@%p29 bra 	$L__BB0_79;
	setp.eq.s32 	%p30, %r229, 1;
	mov.u32 	%r671, %r562;
	@%p30 bra 	$L__BB0_77;
	shr.u32 	%r449, %r566, 2;
	xor.b32  	%r450, %r449, %r566;
	shl.b32 	%r451, %r562, 4;
	shl.b32 	%r452, %r450, 1;
	xor.b32  	%r453, %r452, %r451;
	xor.b32  	%r454, %r453, %r450;
	xor.b32  	%r251, %r454, %r562;
	shr.u32 	%r455, %r565, 2;
	xor.b32  	%r456, %r455, %r565;
	shl.b32 	%r457, %r251, 4;
	shl.b32 	%r458, %r456, 1;
	xor.b32  	%r459, %r458, %r457;
	xor.b32  	%r460, %r459, %r456;
	xor.b32  	%r252, %r460, %r251;
	shr.u32 	%r461, %r564, 2;
	xor.b32  	%r462, %r461, %r564;
	shl.b32 	%r463, %r252, 4;
	shl.b32 	%r464, %r462, 1;
	xor.b32  	%r465, %r464, %r463;
	xor.b32  	%r466, %r465, %r462;
	xor.b32  	%r253, %r466, %r252;
	shr.u32 	%r467, %r563, 2;
	xor.b32  	%r468, %r467, %r563;
	st.global.v2.u32 	[%rd3+8], {%r251, %r252};
	shl.b32 	%r469, %r253, 4;
	shl.b32 	%r470, %r468, 1;
	xor.b32  	%r471, %r470, %r469;
	xor.b32  	%r472, %r471, %r468;
	xor.b32  	%r671, %r472, %r253;
	st.global.v2.u32 	[%rd3+16], {%r253, %r671};
	add.s32 	%r664, %r664, 1449748;
	st.global.v2.u32 	[%rd3], {%r664, %r562};
	mov.u32 	%r563, %r253;
	mov.u32 	%r564, %r252;
	mov.u32 	%r565, %r251;
	mov.u32 	%r566, %r562;
$L__BB0_77:
	ld.param.u32 	%r541, [_Z10buddhabrotPiiiiiffffP17curandStateXORWOWiPfS2__param_4];
	and.b32  	%r473, %r541, 1;
	setp.eq.b32 	%p31, %r473, 1;
	not.pred 	%p32, %p31;
	@%p32 bra 	$L__BB0_79;
	shr.u32 	%r474, %r566, 2;
	xor.b32  	%r475, %r474, %r566;
	shl.b32 	%r476, %r671, 4;
	shl.b32 	%r477, %r475, 1;
	xor.b32  	%r478, %r477, %r476;
	xor.b32  	%r479, %r478, %r475;
	xor.b32  	%r480, %r479, %r671;
	shr.u32 	%r481, %r565, 2;
	xor.b32  	%r482, %r481, %r565;
	st.global.v2.u32 	[%rd3+8], {%r563, %r671};
	shl.b32 	%r483, %r480, 4;
	shl.b32 	%r484, %r482, 1;
	xor.b32  	%r485, %r484, %r483;
	xor.b32  	%r486, %r485, %r482;
	xor.b32  	%r487, %r486, %r480;
	st.global.v2.u32 	[%rd3+16], {%r480, %r487};
	add.s32 	%r488, %r664, 724874;
	st.global.v2.u32 	[%rd3], {%r488, %r564};
$L__BB0_79:
	ret;

}


// ===== COMPILED SASS (sm_100) =====

	.target	sm_100

	.elftype	@"ET_EXEC"


//--------------------- .note.nv.tkinfo           --------------------------
	.section	.note.nv.tkinfo,"",@"SHT_NOTE"
	.sectionflags	@"SHF_NOTE_NV_TKINFO"
	.tkinfo
        /*0018*/ 	.word	0x00000002
        /*0030*/ 	.string	""
        /*0030*/ 	.string	"ptxas"
        /*0030*/ 	.string	"Cuda compilation tools, release 13.0, V13.0.88"
        /*0030*/ 	.string	"Build cuda_13.0.r13.0/compiler.36424714_0"
        /*0030*/ 	.string	"-arch sm_100 -m 64 "



//--------------------- .note.nv.cuinfo           --------------------------
	.section	.note.nv.cuinfo,"",@"SHT_NOTE"
	.sectionflags	@"SHF_NOTE_NV_CUINFO"
        /*0018*/ 	.short	0x0002
        /*001a*/ 	.short	0x0064
        /*001c*/ 	.short	0x0082
	.zero		2


//--------------------- .nv.info                  --------------------------
	.section	.nv.info,"",@"SHT_CUDA_INFO"
	.align	4


	//----- nvinfo : EIATTR_REGCOUNT
	.align		4
        /*0000*/ 	.byte	0x04, 0x2f
        /*0002*/ 	.short	(.L_10 - .L_9)
	.align		4
.L_9:
        /*0004*/ 	.word	index@(_Z10buddhabrotPiiiiiffffP17curandStateXORWOWiPfS2_)
        /*0008*/ 	.word	0x00000027


	//----- nvinfo : EIATTR_FRAME_SIZE
	.align		4
.L_10:
        /*000c*/ 	.byte	0x04, 0x11
        /*000e*/ 	.short	(.L_12 - .L_11)
	.align		4
.L_11:
        /*0010*/ 	.word	index@($__internal_0_$__cuda_sm3x_div_rn_noftz_f32_slowpath)
        /*0014*/ 	.word	0x00000000


	//----- nvinfo : EIATTR_FRAME_SIZE
	.align		4
.L_12:
        /*0018*/ 	.byte	0x04, 0x11
        /*001a*/ 	.short	(.L_14 - .L_13)
	.align		4
.L_13:
        /*001c*/ 	.word	index@(_Z10buddhabrotPiiiiiffffP17curandStateXORWOWiPfS2_)
        /*0020*/ 	.word	0x00000000


	//----- nvinfo : EIATTR_MIN_STACK_SIZE
	.align		4
.L_14:
        /*0024*/ 	.byte	0x04, 0x12
        /*0026*/ 	.short	(.L_16 - .L_15)
	.align		4
.L_15:
        /*0028*/ 	.word	index@(_Z10buddhabrotPiiiiiffffP17curandStateXORWOWiPfS2_)
        /*002c*/ 	.word	0x00000000
.L_16:


//--------------------- .nv.compat                --------------------------
	.section	.nv.compat,"",@"SHT_CUDA_COMPAT_INFO"
	.align	4
        /*0000*/ 	.byte	0x02, 0x09, 0x00, 0x00, 0x02, 0x02, 0x01, 0x00, 0x02, 0x05, 0x05, 0x00, 0x03, 0x07, 0x01, 0x01
        /*0010*/ 	.byte	0x02, 0x03, 0x00, 0x00, 0x02, 0x06, 0x01, 0x00, 0x04, 0x0b, 0x08, 0x00, 0x01, 0x00, 0x00, 0x00
        /*0020*/ 	.byte	0x00, 0x00, 0x00, 0x00


//--------------------- .nv.info._Z10buddhabrotPiiiiiffffP17curandStateXORWOWiPfS2_ --------------------------
	.section	.nv.info._Z10buddhabrotPiiiiiffffP17curandStateXORWOWiPfS2_,"",@"SHT_CUDA_INFO"
	.sectionflags	@""
	.align	4


	//----- nvinfo : EIATTR_CUDA_API_VERSION
	.align		4
        /*0000*/ 	.byte	0x04, 0x37
        /*0002*/ 	.short	(.L_18 - .L_17)
.L_17:
        /*0004*/ 	.word	0x00000082


	//----- nvinfo : EIATTR_KPARAM_INFO
	.align		4
.L_18:
        /*0008*/ 	.byte	0x04, 0x17
        /*000a*/ 	.short	(.L_20 - .L_19)
.L_19:
        /*000c*/ 	.word	0x00000000
        /*0010*/ 	.short	0x000c
        /*0012*/ 	.short	0x0040
        /*0014*/ 	.byte	0x00, 0xf5, 0x21, 0x00


	//----- nvinfo : EIATTR_KPARAM_INFO
	.align		4
.L_20:
        /*0018*/ 	.byte	0x04, 0x17
        /*001a*/ 	.short	(.L_22 - .L_21)
.L_21:
        /*001c*/ 	.word	0x00000000
        /*0020*/ 	.short	0x000b
        /*0022*/ 	.short	0x0038
        /*0024*/ 	.byte	0x00, 0xf5, 0x21, 0x00


	//----- nvinfo : EIATTR_KPARAM_INFO
	.align		4
.L_22:
        /*0028*/ 	.byte	0x04, 0x17
        /*002a*/ 	.short	(.L_24 - .L_23)
.L_23:
        /*002c*/ 	.word	0x00000000
        /*0030*/ 	.short	0x000a
        /*0032*/ 	.short	0x0030
        /*0034*/ 	.byte	0x00, 0xf0, 0x11, 0x00


	//----- nvinfo : EIATTR_KPARAM_INFO
	.align		4
.L_24:
        /*0038*/ 	.byte	0x04, 0x17
        /*003a*/ 	.short	(.L_26 - .L_25)
.L_25:
        /*003c*/ 	.word	0x00000000
        /*0040*/ 	.short	0x0009
        /*0042*/ 	.short	0x0028
        /*0044*/ 	.byte	0x00, 0xf5, 0x21, 0x00


	//----- nvinfo : EIATTR_KPARAM_INFO
	.align		4
.L_26:
        /*0048*/ 	.byte	0x04, 0x17
        /*004a*/ 	.short	(.L_28 - .L_27)
.L_27:
        /*004c*/ 	.word	0x00000000
        /*0050*/ 	.short	0x0008
        /*0052*/ 	.short	0x0024
        /*0054*/ 	.byte	0x00, 0xf0, 0x11, 0x00


	//----- nvinfo : EIATTR_KPARAM_INFO
	.align		4
.L_28:
        /*0058*/ 	.byte	0x04, 0x17
        /*005a*/ 	.short	(.L_30 - .L_29)
.L_29:
        /*005c*/ 	.word	0x00000000
        /*0060*/ 	.short	0x0007
        /*0062*/ 	.short	0x0020
        /*0064*/ 	.byte	0x00, 0xf0, 0x11, 0x00


	//----- nvinfo : EIATTR_KPARAM_INFO
	.align		4
.L_30:
        /*0068*/ 	.byte	0x04, 0x17
        /*006a*/ 	.short	(.L_32 - .L_31)
.L_31:
        /*006c*/ 	.word	0x00000000
        /*0070*/ 	.short	0x0006
        /*0072*/ 	.short	0x001c
        /*0074*/ 	.byte	0x00, 0xf0, 0x11, 0x00


	//----- nvinfo : EIATTR_KPARAM_INFO
	.align		4
.L_32:
        /*0078*/ 	.byte	0x04, 0x17
        /*007a*/ 	.short	(.L_34 - .L_33)
.L_33:
        /*007c*/ 	.word	0x00000000
        /*0080*/ 	.short	0x0005
        /*0082*/ 	.short	0x0018
        /*0084*/ 	.byte	0x00, 0xf0, 0x11, 0x00


	//----- nvinfo : EIATTR_KPARAM_INFO
	.align		4
.L_34:
        /*0088*/ 	.byte	0x04, 0x17
        /*008a*/ 	.short	(.L_36 - .L_35)
.L_35:
        /*008c*/ 	.word	0x00000000
        /*0090*/ 	.short	0x0004
        /*0092*/ 	.short	0x0014
        /*0094*/ 	.byte	0x00, 0xf0, 0x11, 0x00


	//----- nvinfo : EIATTR_KPARAM_INFO
	.align		4
.L_36:
        /*0098*/ 	.byte	0x04, 0x17
        /*009a*/ 	.short	(.L_38 - .L_37)
.L_37:
        /*009c*/ 	.word	0x00000000
        /*00a0*/ 	.short	0x0003
        /*00a2*/ 	.short	0x0010
        /*00a4*/ 	.byte	0x00, 0xf0, 0x11, 0x00


	//----- nvinfo : EIATTR_KPARAM_INFO
	.align		4
.L_38:
        /*00a8*/ 	.byte	0x04, 0x17
        /*00aa*/ 	.short	(.L_40 - .L_39)
.L_39:
        /*00ac*/ 	.word	0x00000000
        /*00b0*/ 	.short	0x0002
        /*00b2*/ 	.short	0x000c
        /*00b4*/ 	.byte	0x00, 0xf0, 0x11, 0x00


	//----- nvinfo : EIATTR_KPARAM_INFO
	.align		4
.L_40:
        /*00b8*/ 	.byte	0x04, 0x17
        /*00ba*/ 	.short	(.L_42 - .L_41)
.L_41:
        /*00bc*/ 	.word	0x00000000
        /*00c0*/ 	.short	0x0001
        /*00c2*/ 	.short	0x0008
        /*00c4*/ 	.byte	0x00, 0xf0, 0x11, 0x00


	//----- nvinfo : EIATTR_KPARAM_INFO
	.align		4
.L_42:
        /*00c8*/ 	.byte	0x04, 0x17
        /*00ca*/ 	.short	(.L_44 - .L_43)
.L_43:
        /*00cc*/ 	.word	0x00000000
        /*00d0*/ 	.short	0x0000
        /*00d2*/ 	.short	0x0000
        /*00d4*/ 	.byte	0x00, 0xf5, 0x21, 0x00


	//----- nvinfo : EIATTR_SPARSE_MMA_MASK
	.align		4
.L_44:
        /*00d8*/ 	.byte	0x03, 0x50
        /*00da*/ 	.short	0x0000


	//----- nvinfo : EIATTR_MAXREG_COUNT
	.align		4
        /*00dc*/ 	.byte	0x03, 0x1b
        /*00de*/ 	.short	0x00ff


	//----- nvinfo : EIATTR_MERCURY_ISA_VERSION
	.align		4
        /*00e0*/ 	.byte	0x03, 0x5f
        /*00e2*/ 	.short	0x0101


	//----- nvinfo : EIATTR_VRC_CTA_INIT_COUNT
	.align		4
        /*00e4*/ 	.byte	0x02, 0x4a
	.zero		1
	.zero		1


	//----- nvinfo : EIATTR_EXIT_INSTR_OFFSETS
	.align		4
        /*00e8*/ 	.byte	0x04, 0x1c
        /*00ea*/ 	.short	(.L_46 - .L_45)


	//   ....[0]....
.L_45:
        /*00ec*/ 	.word	0x00000ef0


	//   ....[1]....
        /*00f0*/ 	.word	0x00002d30


	//   ....[2]....
        /*00f4*/ 	.word	0x00003120


	//   ....[3]....
        /*00f8*/ 	.word	0x000033a0


	//   ....[4]....
        /*00fc*/ 	.word	0x000034d0


	//----- nvinfo : EIATTR_CRS_STACK_SIZE
	.align		4
.L_46:
        /*0100*/ 	.byte	0x04, 0x1e
        /*0102*/ 	.short	(.L_48 - .L_47)
.L_47:
        /*0104*/ 	.word	0x00000000


	//----- nvinfo : EIATTR_CBANK_PARAM_SIZE
	.align		4
.L_48:
        /*0108*/ 	.byte	0x03, 0x19
        /*010a*/ 	.short	0x0048


	//----- nvinfo : EIATTR_PARAM_CBANK
	.align		4
        /*010c*/ 	.byte	0x04, 0x0a
        /*010e*/ 	.short	(.L_50 - .L_49)
	.align		4
.L_49:
        /*0110*/ 	.word	index@(.nv.constant0._Z10buddhabrotPiiiiiffffP17curandStateXORWOWiPfS2_)
        /*0114*/ 	.short	0x0380
        /*0116*/ 	.short	0x0048


	//----- nvinfo : EIATTR_SW_WAR
	.align		4
.L_50:
        /*0118*/ 	.byte	0x04, 0x36
        /*011a*/ 	.short	(.L_52 - .L_51)
.L_51:
        /*011c*/ 	.word	0x00000008
.L_52:


//--------------------- .nv.callgraph             --------------------------
	.section	.nv.callgraph,"",@"SHT_CUDA_CALLGRAPH"
	.align	4
	.sectionentsize	8
	.align		4
        /*0000*/ 	.word	0x00000000
	.align		4
        /*0004*/ 	.word	0xffffffff
	.align		4
        /*0008*/ 	.word	0x00000000
	.align		4
        /*000c*/ 	.word	0xfffffffe
	.align		4
        /*0010*/ 	.word	0x00000000
	.align		4
        /*0014*/ 	.word	0xfffffffd
	.align		4
        /*0018*/ 	.word	0x00000000
	.align		4
        /*001c*/ 	.word	0xfffffffc


//--------------------- .nv.constant4             --------------------------
	.section	.nv.constant4,"a",@progbits
	.align	8
	.align		8
.nv.constant4:
        /*0000*/ 	.dword	precalc_xorwow_matrix
	.align		8
        /*0008*/ 	.dword	precalc_xorwow_offset_matrix
	.align		8
        /*0010*/ 	.dword	mrg32k3aM1
	.align		8
        /*0018*/ 	.dword	mrg32k3aM2
	.align		8
        /*0020*/ 	.dword	mrg32k3aM1SubSeq
	.align		8
        /*0028*/ 	.dword	mrg32k3aM2SubSeq
	.align		8
        /*0030*/ 	.dword	mrg32k3aM1Seq
	.align		8
        /*0038*/ 	.dword	mrg32k3aM2Seq


//--------------------- .nv.constant3             --------------------------
	.section	.nv.constant3,"a",@progbits
	.align	8
.nv.constant3:
	.type		__cr_lgamma_table,@object
	.size		__cr_lgamma_table,(.L_8 - __cr_lgamma_table)
__cr_lgamma_table:
        /*0000*/ 	.byte	0x00, 0x00, 0x00, 0x00, 0x00, 0x00, 0x00, 0x00, 0x00, 0x00, 0x00, 0x00, 0x00, 0x00, 0x00, 0x00
        /*0010*/ 	.byte	0xef, 0x39, 0xfa, 0xfe, 0x42, 0x2e, 0xe6, 0x3f, 0x02, 0x20, 0x2a, 0xfa, 0x0b, 0xab, 0xfc, 0x3f
        /*0020*/ 	.byte	0xf9, 0x2c, 0x92, 0x7c, 0xa7, 0x6c, 0x09, 0x40, 0xc9, 0x79, 0x44, 0x3c, 0x64, 0x26, 0x13, 0x40
        /*0030*/ 	.byte	0xca, 0x01, 0xcf, 0x3a, 0x27, 0x51, 0x1a, 0x40, 0x30, 0xcc, 0x2d, 0xf3, 0xe1, 0x0c, 0x21, 0x40
        /*0040*/ 	.byte	0x0d, 0xb7, 0xfc, 0x82, 0x8e, 0x35, 0x25, 0x40
.L_8:


//--------------------- .text._Z10buddhabrotPiiiiiffffP17curandStateXORWOWiPfS2_ --------------------------
	.section	.text._Z10buddhabrotPiiiiiffffP17curandStateXORWOWiPfS2_,"ax",@progbits
	.align	128
        .global         _Z10buddhabrotPiiiiiffffP17curandStateXORWOWiPfS2_
        .type           _Z10buddhabrotPiiiiiffffP17curandStateXORWOWiPfS2_,@function
        .size           _Z10buddhabrotPiiiiiffffP17curandStateXORWOWiPfS2_,(.L_x_75 - _Z10buddhabrotPiiiiiffffP17curandStateXORWOWiPfS2_)
        .other          _Z10buddhabrotPiiiiiffffP17curandStateXORWOWiPfS2_,@"STO_CUDA_ENTRY STV_DEFAULT"
_Z10buddhabrotPiiiiiffffP17curandStateXORWOWiPfS2_:
.text._Z10buddhabrotPiiiiiffffP17curandStateXORWOWiPfS2_:
[----:B------:R-:W-:Y:S01]  /*0000*/  LDC R1, c[0x0][0x37c] ;  /* 0x0000df00ff017b82 */ /* 0x000fe20000000800 */
[----:B------:R-:W0:Y:S07]  /*0010*/  S2R R3, SR_TID.X ;  /* 0x0000000000037919 */ /* 0x000e2e0000002100 */
[----:B------:R-:W1:Y:S01]  /*0020*/  LDC R4, c[0x0][0x3b0] ;  /* 0x0000ec00ff047b82 */ /* 0x000e620000000800 */
[----:B------:R-:W2:Y:S01]  /*0030*/  LDCU.64 UR6, c[0x0][0x358] ;  /* 0x00006b00ff0677ac */ /* 0x000ea20008000a00 */
[----:B------:R-:W-:Y:S06]  /*0040*/  BSSY.RECONVERGENT B0, `(.L_x_0) ;  /* 0x00000e5000007945 */ /* 0x000fec0003800200 */
[----:B------:R-:W0:Y:S08]  /*0050*/  S2UR UR4, SR_CTAID.X ;  /* 0x00000000000479c3 */ /* 0x000e300000002500 */
[----:B------:R-:W0:Y:S08]  /*0060*/  LDC R0, c[0x0][0x360] ;  /* 0x0000d800ff007b82 */ /* 0x000e300000000800 */
[----:B------:R-:W3:Y:S01]  /*0070*/  LDC.64 R18, c[0x0][0x3a8] ;  /* 0x0000ea00ff127b82 */ /* 0x000ee20000000a00 */
[----:B-1----:R-:W-:-:S02]  /*0080*/  LOP3.LUT R2, R4, 0xaad26b49, RZ, 0x3c, !PT ;  /* 0xaad26b4904027812 */ /* 0x002fc400078e3cff */
[----:B------:R-:W-:Y:S01]  /*0090*/  ISETP.GT.AND P0, PT, R4, -0x1, PT ;  /* 0xffffffff0400780c */ /* 0x000fe20003f04270 */
[----:B------:R-:W-:Y:S02]  /*00a0*/  IMAD.MOV.U32 R4, RZ, RZ, -0x266e14b1 ;  /* 0xd991eb4fff047424 */ /* 0x000fe400078e00ff */
[----:B------:R-:W-:-:S03]  /*00b0*/  IMAD R5, R2, 0x4182bed5, RZ ;  /* 0x4182bed502057824 */ /* 0x000fc600078e02ff */
[----:B------:R-:W-:Y:S01]  /*00c0*/  SEL R4, R4, 0x8bf16996, P0 ;  /* 0x8bf1699604047807 */ /* 0x000fe20000000000 */
[C---:B------:R-:W-:Y:S01]  /*00d0*/  VIADD R7, R5.reuse, 0x75bcd15 ;  /* 0x075bcd1505077836 */ /* 0x040fe20000000000 */
[C---:B------:R-:W-:Y:S02]  /*00e0*/  LOP3.LUT R2, R5.reuse, 0x159a55e5, RZ, 0x3c, !PT ;  /* 0x159a55e505027812 */ /* 0x040fe400078e3cff */
[----:B------:R-:W-:Y:S01]  /*00f0*/  IADD3 R6, PT, PT, R4, 0x64f0c9, R5 ;  /* 0x0064f0c904067810 */ /* 0x000fe20007ffe005 */
[----:B------:R-:W-:Y:S02]  /*0100*/  VIADD R5, R5, 0x583f19 ;  /* 0x00583f1905057836 */ /* 0x000fe40000000000 */
[----:B0-----:R-:W-:Y:S02]  /*0110*/  IMAD R0, R0, UR4, R3 ;  /* 0x0000000400007c24 */ /* 0x001fe4000f8e0203 */
[C---:B------:R-:W-:Y:S01]  /*0120*/  VIADD R3, R4.reuse, 0x1f123bb5 ;  /* 0x1f123bb504037836 */ /* 0x040fe20000000000 */
[----:B------:R-:W-:-:S02]  /*0130*/  LOP3.LUT R4, R4, 0x5491333, RZ, 0x3c, !PT ;  /* 0x0549133304047812 */ /* 0x000fc400078e3cff */
[C---:B------:R-:W-:Y:S01]  /*0140*/  ISETP.NE.AND P0, PT, R0.reuse, RZ, PT ;  /* 0x000000ff0000720c */ /* 0x040fe20003f05270 */
[----:B---3--:R-:W-:-:S05]  /*0150*/  IMAD.WIDE R18, R0, 0x30, R18 ;  /* 0x0000003000127825 */ /* 0x008fca00078e0212 */
[----:B--2---:R0:W-:Y:S04]  /*0160*/  STG.E.64 desc[UR6][R18.64], R6 ;  /* 0x0000000612007986 */ /* 0x0041e8000c101b06 */
[----:B------:R0:W-:Y:S04]  /*0170*/  STG.E.64 desc[UR6][R18.64+0x8], R2 ;  /* 0x0000080212007986 */ /* 0x0001e8000c101b06 */
[----:B------:R0:W-:Y:S01]  /*0180*/  STG.E.64 desc[UR6][R18.64+0x10], R4 ;  /* 0x0000100412007986 */ /* 0x0001e2000c101b06 */
[----:B------:R-:W-:Y:S05]  /*0190*/  @!P0 BRA `(.L_x_1) ;  /* 0x0000000c003c8947 */ /* 0x000fea0003800000 */
[--C-:B------:R-:W-:Y:S01]  /*01a0*/  SHF.R.S32.HI R12, RZ, 0x1f, R0.reuse ;  /* 0x0000001fff0c7819 */ /* 0x100fe20000011400 */
[----:B------:R-:W-:Y:S02]  /*01b0*/  IMAD.MOV.U32 R13, RZ, RZ, RZ ;  /* 0x000000ffff0d7224 */ /* 0x000fe400078e00ff */
[----:B------:R-:W-:-:S07]  /*01c0*/  IMAD.MOV.U32 R15, RZ, RZ, R0 ;  /* 0x000000ffff0f7224 */ /* 0x000fce00078e0000 */
.L_x_7:
[----:B------:R-:W-:Y:S01]  /*01d0*/  LOP3.LUT P0, RZ, R15, 0x3, RZ, 0xc0, !PT ;  /* 0x000000030fff7812 */ /* 0x000fe2000780c0ff */
[----:B------:R-:W-:-:S12]  /*01e0*/  BSSY.RECONVERGENT B1, `(.L_x_2) ;  /* 0x00000c4000017945 */ /* 0x000fd80003800200 */
[----:B-1----:R-:W-:Y:S05]  /*01f0*/  @!P0 BRA `(.L_x_3) ;  /* 0x0000000c00088947 */ /* 0x002fea0003800000 */
[----:B------:R-:W1:Y:S01]  /*0200*/  LDC.64 R8, c[0x4][RZ] ;  /* 0x01000000ff087b82 */ /* 0x000e620000000a00 */
[----:B------:R-:W-:Y:S02]  /*0210*/  IMAD.MOV.U32 R14, RZ, RZ, RZ ;  /* 0x000000ffff0e7224 */ /* 0x000fe400078e00ff */
[----:B-1----:R-:W-:-:S07]  /*0220*/  IMAD.WIDE.U32 R8, R13, 0xc80, R8 ;  /* 0x00000c800d087825 */ /* 0x002fce00078e0008 */
.L_x_6:
[----:B------:R-:W-:Y:S01]  /*0230*/  IMAD.MOV.U32 R17, RZ, RZ, RZ ;  /* 0x000000ffff117224 */ /* 0x000fe200078e00ff */
[----:B01----:R-:W-:Y:S02]  /*0240*/  CS2R R4, SRZ ;  /* 0x0000000000047805 */ /* 0x003fe4000001ff00 */
[----:B------:R-:W-:Y:S01]  /*0250*/  CS2R R2, SRZ ;  /* 0x0000000000027805 */ /* 0x000fe2000001ff00 */
[----:B------:R-:W-:-:S07]  /*0260*/  IMAD.MOV.U32 R7, RZ, RZ, RZ ;  /* 0x000000ffff077224 */ /* 0x000fce00078e00ff */
.L_x_5:
[----:B------:R-:W-:-:S05]  /*0270*/  IMAD.WIDE.U32 R10, R17, 0x4, R18 ;  /* 0x00000004110a7825 */ /* 0x000fca00078e0012 */
[----:B------:R0:W5:Y:S01]  /*0280*/  LDG.E R16, desc[UR6][R10.64+0x4] ;  /* 0x000004060a107981 */ /* 0x000162000c1e1900 */
[----:B------:R-:W-:Y:S02]  /*0290*/  IMAD.SHL.U32 R20, R17, 0x20, RZ ;  /* 0x0000002011147824 */ /* 0x000fe400078e00ff */
[----:B------:R-:W-:-:S07]  /*02a0*/  IMAD.MOV.U32 R21, RZ, RZ, RZ ;  /* 0x000000ffff157224 */ /* 0x000fce00078e00ff */
.L_x_4:
[----:B-----5:R-:W-:Y:S01]  /*02b0*/  SHF.R.U32.HI R31, RZ, R21, R16 ;  /* 0x00000015ff1f7219 */ /* 0x020fe20000011610 */
[----:B0-----:R-:W-:-:S03]  /*02c0*/  IMAD.IADD R10, R20, 0x1, R21 ;  /* 0x00000001140a7824 */ /* 0x001fc600078e0215 */
[----:B------:R-:W-:-:S04]  /*02d0*/  LOP3.LUT R11, R31, 0x1, RZ, 0xc0, !PT ;  /* 0x000000011f0b7812 */ /* 0x000fc800078ec0ff */
[----:B------:R-:W-:Y:S01]  /*02e0*/  ISETP.NE.U32.AND P0, PT, R11, 0x1, PT ;  /* 0x000000010b00780c */ /* 0x000fe20003f05070 */
[----:B------:R-:W-:-:S03]  /*02f0*/  IMAD R11, R10, 0x5, RZ ;  /* 0x000000050a0b7824 */ /* 0x000fc600078e02ff */
[----:B------:R-:W-:Y:S01]  /*0300*/  R2P PR, R31, 0x7e ;  /* 0x0000007e1f007804 */ /* 0x000fe20000000000 */
[----:B------:R-:W-:-:S08]  /*0310*/  IMAD.WIDE.U32 R10, R11, 0x4, R8 ;  /* 0x000000040b0a7825 */ /* 0x000fd000078e0008 */
[----:B------:R-:W2:Y:S04]  /*0320*/  @!P0 LDG.E R22, desc[UR6][R10.64+0x10] ;  /* 0x000010060a168981 */ /* 0x000ea8000c1e1900 */
[----:B------:R-:W3:Y:S04]  /*0330*/  @P1 LDG.E R24, desc[UR6][R10.64+0x24] ;  /* 0x000024060a181981 */ /* 0x000ee8000c1e1900 */
[----:B------:R-:W4:Y:S04]  /*0340*/  @P2 LDG.E R26, desc[UR6][R10.64+0x38] ;  /* 0x000038060a1a2981 */ /* 0x000f28000c1e1900 */
[----:B------:R-:W4:Y:S04]  /*0350*/  @P3 LDG.E R32, desc[UR6][R10.64+0x4c] ;  /* 0x00004c060a203981 */ /* 0x000f28000c1e1900 */
[----:B------:R-:W4:Y:S04]  /*0360*/  @P1 LDG.E R28, desc[UR6][R10.64+0x14] ;  /* 0x000014060a1c1981 */ /* 0x000f28000c1e1900 */
[----:B------:R-:W4:Y:S04]  /*0370*/  @P4 LDG.E R34, desc[UR6][R10.64+0x60] ;  /* 0x000060060a224981 */ /* 0x000f28000c1e1900 */
[----:B------:R-:W4:Y:S04]  /*0380*/  @!P0 LDG.E R23, desc[UR6][R10.64+0x4] ;  /* 0x000004060a178981 */ /* 0x000f28000c1e1900 */
[----:B------:R-:W4:Y:S04]  /*0390*/  @!P0 LDG.E R25, desc[UR6][R10.64+0xc] ;  /* 0x00000c060a198981 */ /* 0x000f28000c1e1900 */
[----:B------:R-:W4:Y:S04]  /*03a0*/  @P5 LDG.E R36, desc[UR6][R10.64+0x74] ;  /* 0x000074060a245981 */ /* 0x000f28000c1e1900 */
[----:B------:R-:W4:Y:S04]  /*03b0*/  @P1 LDG.E R27, desc[UR6][R10.64+0x18] ;  /* 0x000018060a1b1981 */ /* 0x000f28000c1e1900 */
[----:B------:R-:W4:Y:S04]  /*03c0*/  @P1 LDG.E R29, desc[UR6][R10.64+0x20] ;  /* 0x000020060a1d1981 */ /* 0x000f28000c1e1900 */
[----:B------:R-:W4:Y:S04]  /*03d0*/  @P6 LDG.E R33, desc[UR6][R10.64+0x88] ;  /* 0x000088060a216981 */ /* 0x000f28000c1e1900 */
[----:B------:R-:W4:Y:S04]  /*03e0*/  @P1 LDG.E R30, desc[UR6][R10.64+0x1c] ;  /* 0x00001c060a1e1981 */ /* 0x000f28000c1e1900 */
[----:B------:R-:W4:Y:S01]  /*03f0*/  @P4 LDG.E R35, desc[UR6][R10.64+0x5c] ;  /* 0x00005c060a234981 */ /* 0x000f22000c1e1900 */
[----:B--2---:R-:W-:-:S03]  /*0400*/  @!P0 LOP3.LUT R5, R5, R22, RZ, 0x3c, !PT ;  /* 0x0000001605058212 */ /* 0x004fc600078e3cff */
[----:B------:R-:W2:Y:S01]  /*0410*/  @P2 LDG.E R22, desc[UR6][R10.64+0x28] ;  /* 0x000028060a162981 */ /* 0x000ea2000c1e1900 */
[----:B---3--:R-:W-:-:S03]  /*0420*/  @P1 LOP3.LUT R5, R5, R24, RZ, 0x3c, !PT ;  /* 0x0000001805051212 */ /* 0x008fc600078e3cff */
[----:B------:R-:W3:Y:S01]  /*0430*/  @!P0 LDG.E R24, desc[UR6][R10.64] ;  /* 0x000000060a188981 */ /* 0x000ee2000c1e1900 */
[----:B----4-:R-:W-:-:S03]  /*0440*/  @P2 LOP3.LUT R5, R5, R26, RZ, 0x3c, !PT ;  /* 0x0000001a05052212 */ /* 0x010fc600078e3cff */
[----:B------:R-:W4:Y:S01]  /*0450*/  @!P0 LDG.E R26, desc[UR6][R10.64+0x8] ;  /* 0x000008060a1a8981 */ /* 0x000f22000c1e1900 */
[----:B------:R-:W-:-:S03]  /*0460*/  @P3 LOP3.LUT R5, R5, R32, RZ, 0x3c, !PT ;  /* 0x0000002005053212 */ /* 0x000fc600078e3cff */
[----:B------:R-:W2:Y:S01]  /*0470*/  @P5 LDG.E R32, desc[UR6][R10.64+0x64] ;  /* 0x000064060a205981 */ /* 0x000ea2000c1e1900 */
[----:B------:R-:W-:Y:S02]  /*0480*/  @P4 LOP3.LUT R5, R5, R34, RZ, 0x3c, !PT ;  /* 0x0000002205054212 */ /* 0x000fe400078e3cff */
[----:B------:R-:W-:Y:S02]  /*0490*/  @!P0 LOP3.LUT R2, R2, R23, RZ, 0x3c, !PT ;  /* 0x0000001702028212 */ /* 0x000fe400078e3cff */
[----:B------:R-:W2:Y:S01]  /*04a0*/  @P2 LDG.E R23, desc[UR6][R10.64+0x2c] ;  /* 0x00002c060a172981 */ /* 0x000ea2000c1e1900 */
[----:B------:R-:W-:-:S03]  /*04b0*/  @!P0 LOP3.LUT R4, R4, R25, RZ, 0x3c, !PT ;  /* 0x0000001904048212 */ /* 0x000fc600078e3cff */
[----:B------:R-:W2:Y:S01]  /*04c0*/  @P2 LDG.E R25, desc[UR6][R10.64+0x34] ;  /* 0x000034060a192981 */ /* 0x000ea2000c1e1900 */
[----:B------:R-:W-:Y:S02]  /*04d0*/  @P5 LOP3.LUT R5, R5, R36, RZ, 0x3c, !PT ;  /* 0x0000002405055212 */ /* 0x000fe400078e3cff */
[----:B------:R-:W-:Y:S02]  /*04e0*/  @P1 LOP3.LUT R2, R2, R27, RZ, 0x3c, !PT ;  /* 0x0000001b02021212 */ /* 0x000fe400078e3cff */
[----:B------:R-:W2:Y:S01]  /*04f0*/  @P3 LDG.E R27, desc[UR6][R10.64+0x40] ;  /* 0x000040060a1b3981 */ /* 0x000ea2000c1e1900 */
[----:B------:R-:W-:-:S03]  /*0500*/  @P1 LOP3.LUT R4, R4, R29, RZ, 0x3c, !PT ;  /* 0x0000001d04041212 */ /* 0x000fc600078e3cff */
[----:B------:R-:W2:Y:S01]  /*0510*/  @P3 LDG.E R29, desc[UR6][R10.64+0x48] ;  /* 0x000048060a1d3981 */ /* 0x000ea2000c1e1900 */
[----:B------:R-:W-:-:S03]  /*0520*/  @P6 LOP3.LUT R5, R5, R33, RZ, 0x3c, !PT ;  /* 0x0000002105056212 */ /* 0x000fc600078e3cff */
[----:B------:R-:W2:Y:S01]  /*0530*/  @P4 LDG.E R33, desc[UR6][R10.64+0x54] ;  /* 0x000054060a214981 */ /* 0x000ea2000c1e1900 */
[----:B---3--:R-:W-:-:S03]  /*0540*/  @!P0 LOP3.LUT R7, R7, R24, RZ, 0x3c, !PT ;  /* 0x0000001807078212 */ /* 0x008fc600078e3cff */
[----:B------:R-:W3:Y:S01]  /*0550*/  @P2 LDG.E R24, desc[UR6][R10.64+0x30] ;  /* 0x000030060a182981 */ /* 0x000ee2000c1e1900 */
[----:B----4-:R-:W-:Y:S02]  /*0560*/  @!P0 LOP3.LUT R3, R3, R26, RZ, 0x3c, !PT ;  /* 0x0000001a03038212 */ /* 0x010fe400078e3cff */
[----:B------:R-:W-:Y:S01]  /*0570*/  @P1 LOP3.LUT R7, R7, R28, RZ, 0x3c, !PT ;  /* 0x0000001c07071212 */ /* 0x000fe200078e3cff */
[----:B------:R-:W4:Y:S03]  /*0580*/  @P3 LDG.E R26, desc[UR6][R10.64+0x3c] ;  /* 0x00003c060a1a3981 */ /* 0x000f26000c1e1900 */
[----:B--2---:R-:W-:Y:S01]  /*0590*/  @P2 LOP3.LUT R7, R7, R22, RZ, 0x3c, !PT ;  /* 0x0000001607072212 */ /* 0x004fe200078e3cff */
[----:B------:R-:W2:Y:S04]  /*05a0*/  @P3 LDG.E R28, desc[UR6][R10.64+0x44] ;  /* 0x000044060a1c3981 */ /* 0x000ea8000c1e1900 */
[----:B------:R-:W2:Y:S01]  /*05b0*/  @P4 LDG.E R22, desc[UR6][R10.64+0x50] ;  /* 0x000050060a164981 */ /* 0x000ea2000c1e1900 */
[----:B------:R-:W-:-:S03]  /*05c0*/  @P1 LOP3.LUT R3, R3, R30, RZ, 0x3c, !PT ;  /* 0x0000001e03031212 */ /* 0x000fc600078e3cff */
[----:B------:R-:W2:Y:S01]  /*05d0*/  @P4 LDG.E R30, desc[UR6][R10.64+0x58] ;  /* 0x000058060a1e4981 */ /* 0x000ea2000c1e1900 */
[----:B------:R-:W-:Y:S02]  /*05e0*/  LOP3.LUT P0, RZ, R31, 0x80, RZ, 0xc0, !PT ;  /* 0x000000801fff7812 */ /* 0x000fe4000780c0ff */
[----:B------:R-:W-:Y:S02]  /*05f0*/  @P2 LOP3.LUT R2, R2, R23, RZ, 0x3c, !PT ;  /* 0x0000001702022212 */ /* 0x000fe400078e3cff */
[----:B------:R-:W-:Y:S01]  /*0600*/  @P2 LOP3.LUT R4, R4, R25, RZ, 0x3c, !PT ;  /* 0x0000001904042212 */ /* 0x000fe200078e3cff */
[----:B------:R-:W2:Y:S04]  /*0610*/  @P5 LDG.E R23, desc[UR6][R10.64+0x68] ;  /* 0x000068060a175981 */ /* 0x000ea8000c1e1900 */
[----:B------:R-:W2:Y:S01]  /*0620*/  @P5 LDG.E R25, desc[UR6][R10.64+0x70] ;  /* 0x000070060a195981 */ /* 0x000ea2000c1e1900 */
[----:B------:R-:W-:-:S03]  /*0630*/  @P3 LOP3.LUT R2, R2, R27, RZ, 0x3c, !PT ;  /* 0x0000001b02023212 */ /* 0x000fc600078e3cff */
[----:B------:R-:W2:Y:S01]  /*0640*/  @P6 LDG.E R27, desc[UR6][R10.64+0x7c] ;  /* 0x00007c060a1b6981 */ /* 0x000ea2000c1e1900 */
[----:B------:R-:W-:-:S03]  /*0650*/  @P3 LOP3.LUT R4, R4, R29, RZ, 0x3c, !PT ;  /* 0x0000001d04043212 */ /* 0x000fc600078e3cff */
[----:B------:R-:W2:Y:S01]  /*0660*/  @P6 LDG.E R29, desc[UR6][R10.64+0x84] ;  /* 0x000084060a1d6981 */ /* 0x000ea2000c1e1900 */
[----:B------:R-:W-:Y:S02]  /*0670*/  @P4 LOP3.LUT R2, R2, R33, RZ, 0x3c, !PT ;  /* 0x0000002102024212 */ /* 0x000fe400078e3cff */
[----:B------:R-:W-:Y:S01]  /*0680*/  @P4 LOP3.LUT R4, R4, R35, RZ, 0x3c, !PT ;  /* 0x0000002304044212 */ /* 0x000fe200078e3cff */
[----:B------:R-:W2:Y:S04]  /*0690*/  @P0 LDG.E R33, desc[UR6][R10.64+0x90] ;  /* 0x000090060a210981 */ /* 0x000ea8000c1e1900 */
[----:B------:R-:W2:Y:S01]  /*06a0*/  @P0 LDG.E R35, desc[UR6][R10.64+0x98] ;  /* 0x000098060a230981 */ /* 0x000ea2000c1e1900 */
[----:B---3--:R-:W-:-:S03]  /*06b0*/  @P2 LOP3.LUT R3, R3, R24, RZ, 0x3c, !PT ;  /* 0x0000001803032212 */ /* 0x008fc600078e3cff */
[----:B------:R-:W3:Y:S01]  /*06c0*/  @P6 LDG.E R24, desc[UR6][R10.64+0x78] ;  /* 0x000078060a186981 */ /* 0x000ee2000c1e1900 */
[----:B----4-:R-:W-:-:S03]  /*06d0*/  @P3 LOP3.LUT R7, R7, R26, RZ, 0x3c, !PT ;  /* 0x0000001a07073212 */ /* 0x010fc600078e3cff */
[----:B------:R-:W4:Y:S01]  /*06e0*/  @P6 LDG.E R26, desc[UR6][R10.64+0x80] ;  /* 0x000080060a1a6981 */ /* 0x000f22000c1e1900 */
[----:B--2---:R-:W-:-:S03]  /*06f0*/  @P3 LOP3.LUT R3, R3, R28, RZ, 0x3c, !PT ;  /* 0x0000001c03033212 */ /* 0x004fc600078e3cff */
[----:B------:R-:W2:Y:S01]  /*0700*/  @P0 LDG.E R28, desc[UR6][R10.64+0x8c] ;  /* 0x00008c060a1c0981 */ /* 0x000ea2000c1e1900 */
[----:B------:R-:W-:-:S03]  /*0710*/  @P4 LOP3.LUT R7, R7, R22, RZ, 0x3c, !PT ;  /* 0x0000001607074212 */ /* 0x000fc600078e3cff */
[----:B------:R-:W4:Y:S01]  /*0720*/  @P5 LDG.E R22, desc[UR6][R10.64+0x6c] ;  /* 0x00006c060a165981 */ /* 0x000f22000c1e1900 */
[----:B------:R-:W-:Y:S02]  /*0730*/  @P4 LOP3.LUT R3, R3, R30, RZ, 0x3c, !PT ;  /* 0x0000001e03034212 */ /* 0x000fe400078e3cff */
[----:B------:R-:W-:Y:S01]  /*0740*/  @P5 LOP3.LUT R7, R7, R32, RZ, 0x3c, !PT ;  /* 0x0000002007075212 */ /* 0x000fe200078e3cff */
[----:B------:R-:W2:Y:S04]  /*0750*/  @P0 LDG.E R30, desc[UR6][R10.64+0x94] ;  /* 0x000094060a1e0981 */ /* 0x000ea8000c1e1900 */
[----:B------:R-:W2:Y:S01]  /*0760*/  @P0 LDG.E R32, desc[UR6][R10.64+0x9c] ;  /* 0x00009c060a200981 */ /* 0x000ea2000c1e1900 */
[----:B------:R-:W-:Y:S02]  /*0770*/  @P5 LOP3.LUT R2, R2, R23, RZ, 0x3c, !PT ;  /* 0x0000001702025212 */ /* 0x000fe400078e3cff */
[----:B------:R-:W-:-:S02]  /*0780*/  @P5 LOP3.LUT R4, R4, R25, RZ, 0x3c, !PT ;  /* 0x0000001904045212 */ /* 0x000fc400078e3cff */
[----:B------:R-:W-:Y:S02]  /*0790*/  @P6 LOP3.LUT R2, R2, R27, RZ, 0x3c, !PT ;  /* 0x0000001b02026212 */ /* 0x000fe400078e3cff */
[----:B------:R-:W-:Y:S02]  /*07a0*/  @P6 LOP3.LUT R4, R4, R29, RZ, 0x3c, !PT ;  /* 0x0000001d04046212 */ /* 0x000fe400078e3cff */
[----:B------:R-:W-:Y:S02]  /*07b0*/  @P0 LOP3.LUT R2, R2, R33, RZ, 0x3c, !PT ;  /* 0x0000002102020212 */ /* 0x000fe400078e3cff */
[----:B------:R-:W-:Y:S02]  /*07c0*/  @P0 LOP3.LUT R4, R4, R35, RZ, 0x3c, !PT ;  /* 0x0000002304040212 */ /* 0x000fe400078e3cff */
[----:B---3--:R-:W-:Y:S02]  /*07d0*/  @P6 LOP3.LUT R7, R7, R24, RZ, 0x3c, !PT ;  /* 0x0000001807076212 */ /* 0x008fe400078e3cff */
[----:B----4-:R-:W-:-:S04]  /*07e0*/  @P5 LOP3.LUT R3, R3, R22, RZ, 0x3c, !PT ;  /* 0x0000001603035212 */ /* 0x010fc800078e3cff */
[----:B------:R-:W-:Y:S02]  /*07f0*/  @P6 LOP3.LUT R3, R3, R26, RZ, 0x3c, !PT ;  /* 0x0000001a03036212 */ /* 0x000fe400078e3cff */
[----:B--2---:R-:W-:Y:S02]  /*0800*/  @P0 LOP3.LUT R7, R7, R28, RZ, 0x3c, !PT ;  /* 0x0000001c07070212 */ /* 0x004fe400078e3cff */
[----:B------:R-:W-:Y:S02]  /*0810*/  @P0 LOP3.LUT R3, R3, R30, RZ, 0x3c, !PT ;  /* 0x0000001e03030212 */ /* 0x000fe400078e3cff */
[----:B------:R-:W-:Y:S02]  /*0820*/  @P0 LOP3.LUT R5, R5, R32, RZ, 0x3c, !PT ;  /* 0x0000002005050212 */ /* 0x000fe400078e3cff */
[----:B------:R-:W-:-:S13]  /*0830*/  R2P PR, R31.B1, 0x7f ;  /* 0x0000007f1f007804 */ /* 0x000fda0000001000 */
[----:B------:R-:W2:Y:S04]  /*0840*/  @P0 LDG.E R22, desc[UR6][R10.64+0xa0] ;  /* 0x0000a0060a160981 */ /* 0x000ea8000c1e1900 */
[----:B------:R-:W3:Y:S04]  /*0850*/  @P0 LDG.E R24, desc[UR6][R10.64+0xa8] ;  /* 0x0000a8060a180981 */ /* 0x000ee8000c1e1900 */
[----:B------:R-:W4:Y:S04]  /*0860*/  @P0 LDG.E R26, desc[UR6][R10.64+0xb0] ;  /* 0x0000b0060a1a0981 */ /* 0x000f28000c1e1900 */
        /* <DEDUP_REMOVED lines=9> */
[----:B------:R-:W4:Y:S01]  /*0900*/  @P4 LDG.E R36, desc[UR6][R10.64+0xf8] ;  /* 0x0000f8060a244981 */ /* 0x000f22000c1e1900 */
[----:B--2---:R-:W-:-:S03]  /*0910*/  @P0 LOP3.LUT R7, R7, R22, RZ, 0x3c, !PT ;  /* 0x0000001607070212 */ /* 0x004fc600078e3cff */
[----:B------:R-:W2:Y:S01]  /*0920*/  @P2 LDG.E R22, desc[UR6][R10.64+0xd0] ;  /* 0x0000d0060a162981 */ /* 0x000ea2000c1e1900 */
[----:B---3--:R-:W-:-:S03]  /*0930*/  @P0 LOP3.LUT R3, R3, R24, RZ, 0x3c, !PT ;  /* 0x0000001803030212 */ /* 0x008fc600078e3cff */
[----:B------:R-:W3:Y:S01]  /*0940*/  @P5 LDG.E R24, desc[UR6][R10.64+0x104] ;  /* 0x000104060a185981 */ /* 0x000ee2000c1e1900 */
[----:B----4-:R-:W-:-:S03]  /*0950*/  @P0 LOP3.LUT R5, R5, R26, RZ, 0x3c, !PT ;  /* 0x0000001a05050212 */ /* 0x010fc600078e3cff */
[----:B------:R-:W4:Y:S01]  /*0960*/  @P2 LDG.E R26, desc[UR6][R10.64+0xd8] ;  /* 0x0000d8060a1a2981 */ /* 0x000f22000c1e1900 */
[----:B------:R-:W-:-:S03]  /*0970*/  @P1 LOP3.LUT R7, R7, R28, RZ, 0x3c, !PT ;  /* 0x0000001c07071212 */ /* 0x000fc600078e3cff */
[----:B------:R-:W3:Y:S01]  /*0980*/  @P3 LDG.E R28, desc[UR6][R10.64+0xdc] ;  /* 0x0000dc060a1c3981 */ /* 0x000ee2000c1e1900 */
        /* <DEDUP_REMOVED lines=12> */
[----:B------:R-:W-:Y:S02]  /*0a50*/  LOP3.LUT P0, RZ, R31, 0x8000, RZ, 0xc0, !PT ;  /* 0x000080001fff7812 */ /* 0x000fe4000780c0ff */
[----:B------:R-:W-:Y:S01]  /*0a60*/  @P1 LOP3.LUT R4, R4, R33, RZ, 0x3c, !PT ;  /* 0x0000002104041212 */ /* 0x000fe200078e3cff */
[----:B------:R-:W3:Y:S04]  /*0a70*/  @P4 LDG.E R31, desc[UR6][R10.64+0xf4] ;  /* 0x0000f4060a1f4981 */ /* 0x000ee8000c1e1900 */
[----:B------:R-:W3:Y:S01]  /*0a80*/  @P4 LDG.E R33, desc[UR6][R10.64+0xfc] ;  /* 0x0000fc060a214981 */ /* 0x000ee2000c1e1900 */
[----:B--2---:R-:W-:-:S03]  /*0a90*/  @P2 LOP3.LUT R3, R3, R22, RZ, 0x3c, !PT ;  /* 0x0000001603032212 */ /* 0x004fc600078e3cff */
[----:B------:R-:W2:Y:S01]  /*0aa0*/  @P4 LDG.E R22, desc[UR6][R10.64+0x100] ;  /* 0x000100060a164981 */ /* 0x000ea2000c1e1900 */
[----:B------:R-:W-:-:S03]  /*0ab0*/  @P2 LOP3.LUT R2, R2, R23, RZ, 0x3c, !PT ;  /* 0x0000001702022212 */ /* 0x000fc600078e3cff */
[----:B------:R-:W2:Y:S01]  /*0ac0*/  @P5 LDG.E R23, desc[UR6][R10.64+0x108] ;  /* 0x000108060a175981 */ /* 0x000ea2000c1e1900 */
[----:B----4-:R-:W-:-:S03]  /*0ad0*/  @P2 LOP3.LUT R5, R5, R26, RZ, 0x3c, !PT ;  /* 0x0000001a05052212 */ /* 0x010fc600078e3cff */
[----:B------:R-:W4:Y:S01]  /*0ae0*/  @P5 LDG.E R26, desc[UR6][R10.64+0x10c] ;  /* 0x00010c060a1a5981 */ /* 0x000f22000c1e1900 */
[----:B---3--:R-:W-:-:S03]  /*0af0*/  @P3 LOP3.LUT R7, R7, R28, RZ, 0x3c, !PT ;  /* 0x0000001c07073212 */ /* 0x008fc600078e3cff */
[----:B------:R-:W3:Y:S01]  /*0b00*/  @P5 LDG.E R28, desc[UR6][R10.64+0x114] ;  /* 0x000114060a1c5981 */ /* 0x000ee2000c1e1900 */
[----:B------:R-:W-:-:S03]  /*0b10*/  @P2 LOP3.LUT R4, R4, R25, RZ, 0x3c, !PT ;  /* 0x0000001904042212 */ /* 0x000fc600078e3cff */
[----:B------:R-:W3:Y:S01]  /*0b20*/  @P5 LDG.E R25, desc[UR6][R10.64+0x110] ;  /* 0x000110060a195981 */ /* 0x000ee2000c1e1900 */
[----:B------:R-:W-:-:S03]  /*0b30*/  @P3 LOP3.LUT R3, R3, R30, RZ, 0x3c, !PT ;  /* 0x0000001e03033212 */ /* 0x000fc600078e3cff */
[----:B------:R-:W3:Y:S01]  /*0b40*/  @P6 LDG.E R30, desc[UR6][R10.64+0x118] ;  /* 0x000118060a1e6981 */ /* 0x000ee2000c1e1900 */
[----:B------:R-:W-:Y:S02]  /*0b50*/  @P3 LOP3.LUT R5, R5, R32, RZ, 0x3c, !PT ;  /* 0x0000002005053212 */ /* 0x000fe400078e3cff */
[----:B------:R-:W-:Y:S01]  /*0b60*/  @P4 LOP3.LUT R7, R7, R34, RZ, 0x3c, !PT ;  /* 0x0000002207074212 */ /* 0x000fe200078e3cff */
        /* <DEDUP_REMOVED lines=8> */
[----:B------:R-:W-:-:S03]  /*0bf0*/  @P4 LOP3.LUT R2, R2, R31, RZ, 0x3c, !PT ;  /* 0x0000001f02024212 */ /* 0x000fc600078e3cff */
[----:B------:R-:W3:Y:S01]  /*0c00*/  @P6 LDG.E R24, desc[UR6][R10.64+0x128] ;  /* 0x000128060a186981 */ /* 0x000ee2000c1e1900 */
[----:B------:R-:W-:-:S03]  /*0c10*/  @P4 LOP3.LUT R4, R4, R33, RZ, 0x3c, !PT ;  /* 0x0000002104044212 */ /* 0x000fc600078e3cff */
[----:B------:R-:W3:Y:S04]  /*0c20*/  @P0 LDG.E R31, desc[UR6][R10.64+0x130] ;  /* 0x000130060a1f0981 */ /* 0x000ee8000c1e1900 */
[----:B------:R-:W3:Y:S04]  /*0c30*/  @P0 LDG.E R36, desc[UR6][R10.64+0x13c] ;  /* 0x00013c060a240981 */ /* 0x000ee8000c1e1900 */
[----:B------:R-:W3:Y:S01]  /*0c40*/  @P0 LDG.E R33, desc[UR6][R10.64+0x138] ;  /* 0x000138060a210981 */ /* 0x000ee2000c1e1900 */
[----:B--2---:R-:W-:-:S03]  /*0c50*/  @P4 LOP3.LUT R5, R5, R22, RZ, 0x3c, !PT ;  /* 0x0000001605054212 */ /* 0x004fc600078e3cff */
[----:B------:R-:W2:Y:S01]  /*0c60*/  @P6 LDG.E R22, desc[UR6][R10.64+0x120] ;  /* 0x000120060a166981 */ /* 0x000ea2000c1e1900 */
[----:B------:R-:W-:-:S05]  /*0c70*/  VIADD R21, R21, 0x10 ;  /* 0x0000001015157836 */ /* 0x000fca0000000000 */
[----:B------:R-:W-:Y:S02]  /*0c80*/  ISETP.NE.AND P1, PT, R21, 0x20, PT ;  /* 0x000000201500780c */ /* 0x000fe40003f25270 */
[----:B------:R-:W-:Y:S02]  /*0c90*/  @P5 LOP3.LUT R2, R2, R23, RZ, 0x3c, !PT ;  /* 0x0000001702025212 */ /* 0x000fe400078e3cff */
[----:B----4-:R-:W-:Y:S02]  /*0ca0*/  @P5 LOP3.LUT R3, R3, R26, RZ, 0x3c, !PT ;  /* 0x0000001a03035212 */ /* 0x010fe400078e3cff */
[----:B---3--:R-:W-:Y:S02]  /*0cb0*/  @P5 LOP3.LUT R5, R5, R28, RZ, 0x3c, !PT ;  /* 0x0000001c05055212 */ /* 0x008fe400078e3cff */
[----:B------:R-:W-:Y:S02]  /*0cc0*/  @P5 LOP3.LUT R4, R4, R25, RZ, 0x3c, !PT ;  /* 0x0000001904045212 */ /* 0x000fe400078e3cff */
[----:B------:R-:W-:-:S04]  /*0cd0*/  @P6 LOP3.LUT R7, R7, R30, RZ, 0x3c, !PT ;  /* 0x0000001e07076212 */ /* 0x000fc800078e3cff */
[----:B------:R-:W-:Y:S02]  /*0ce0*/  @P0 LOP3.LUT R7, R7, R32, RZ, 0x3c, !PT ;  /* 0x0000002007070212 */ /* 0x000fe400078e3cff */
[----:B------:R-:W-:Y:S02]  /*0cf0*/  @P6 LOP3.LUT R2, R2, R27, RZ, 0x3c, !PT ;  /* 0x0000001b02026212 */ /* 0x000fe400078e3cff */
[----:B------:R-:W-:Y:S02]  /*0d00*/  @P6 LOP3.LUT R4, R4, R29, RZ, 0x3c, !PT ;  /* 0x0000001d04046212 */ /* 0x000fe400078e3cff */
[----:B------:R-:W-:Y:S02]  /*0d10*/  @P6 LOP3.LUT R5, R5, R24, RZ, 0x3c, !PT ;  /* 0x0000001805056212 */ /* 0x000fe400078e3cff */
[----:B------:R-:W-:Y:S02]  /*0d20*/  @P0 LOP3.LUT R2, R2, R31, RZ, 0x3c, !PT ;  /* 0x0000001f02020212 */ /* 0x000fe400078e3cff */
[----:B------:R-:W-:-:S02]  /*0d30*/  @P0 LOP3.LUT R5, R5, R36, RZ, 0x3c, !PT ;  /* 0x0000002405050212 */ /* 0x000fc400078e3cff */
[----:B------:R-:W-:Y:S02]  /*0d40*/  @P0 LOP3.LUT R4, R4, R33, RZ, 0x3c, !PT ;  /* 0x0000002104040212 */ /* 0x000fe400078e3cff */
[----:B--2---:R-:W-:-:S04]  /*0d50*/  @P6 LOP3.LUT R3, R3, R22, RZ, 0x3c, !PT ;  /* 0x0000001603036212 */ /* 0x004fc800078e3cff */
[----:B------:R-:W-:Y:S01]  /*0d60*/  @P0 LOP3.LUT R3, R3, R34, RZ, 0x3c, !PT ;  /* 0x0000002203030212 */ /* 0x000fe200078e3cff */
[----:B------:R-:W-:Y:S06]  /*0d70*/  @P1 BRA `(.L_x_4) ;  /* 0xfffffff4004c1947 */ /* 0x000fec000383ffff */
[----:B------:R-:W-:-:S05]  /*0d80*/  VIADD R17, R17, 0x1 ;  /* 0x0000000111117836 */ /* 0x000fca0000000000 */
[----:B------:R-:W-:-:S13]  /*0d90*/  ISETP.NE.AND P0, PT, R17, 0x5, PT ;  /* 0x000000051100780c */ /* 0x000fda0003f05270 */
[----:B------:R-:W-:Y:S05]  /*0da0*/  @P0 BRA `(.L_x_5) ;  /* 0xfffffff400300947 */ /* 0x000fea000383ffff */
[----:B------:R1:W-:Y:S01]  /*0db0*/  STG.E desc[UR6][R18.64+0x4], R7 ;  /* 0x0000040712007986 */ /* 0x0003e2000c101906 */
[----:B------:R-:W-:Y:S01]  /*0dc0*/  VIADD R14, R14, 0x1 ;  /* 0x000000010e0e7836 */ /* 0x000fe20000000000 */
[----:B------:R-:W-:Y:S02]  /*0dd0*/  LOP3.LUT R11, R15, 0x3, RZ, 0xc0, !PT ;  /* 0x000000030f0b7812 */ /* 0x000fe400078ec0ff */
[----:B------:R1:W-:Y:S02]  /*0de0*/  STG.E.64 desc[UR6][R18.64+0x8], R2 ;  /* 0x0000080212007986 */ /* 0x0003e4000c101b06 */
[----:B------:R-:W-:Y:S02]  /*0df0*/  ISETP.GE.U32.AND P0, PT, R14, R11, PT ;  /* 0x0000000b0e00720c */ /* 0x000fe40003f06070 */
[----:B------:R1:W-:Y:S11]  /*0e00*/  STG.E.64 desc[UR6][R18.64+0x10], R4 ;  /* 0x0000100412007986 */ /* 0x0003f6000c101b06 */
[----:B------:R-:W-:Y:S05]  /*0e10*/  @!P0 BRA `(.L_x_6) ;  /* 0xfffffff400048947 */ /* 0x000fea000383ffff */
.L_x_3:
[----:B------:R-:W-:Y:S05]  /*0e20*/  BSYNC.RECONVERGENT B1 ;  /* 0x0000000000017941 */ /* 0x000fea0003800200 */
.L_x_2:
[----:B------:R-:W-:Y:S01]  /*0e30*/  ISETP.GT.U32.AND P0, PT, R15, 0x3, PT ;  /* 0x000000030f00780c */ /* 0x000fe20003f04070 */
[----:B------:R-:W-:Y:S01]  /*0e40*/  VIADD R13, R13, 0x1 ;  /* 0x000000010d0d7836 */ /* 0x000fe20000000000 */
[--C-:B------:R-:W-:Y:S02]  /*0e50*/  SHF.R.U64 R15, R15, 0x2, R12.reuse ;  /* 0x000000020f0f7819 */ /* 0x100fe4000000120c */
[----:B------:R-:W-:Y:S02]  /*0e60*/  ISETP.GT.U32.AND.EX P0, PT, R12, RZ, PT, P0 ;  /* 0x000000ff0c00720c */ /* 0x000fe40003f04100 */
[----:B------:R-:W-:-:S11]  /*0e70*/  SHF.R.U32.HI R12, RZ, 0x2, R12 ;  /* 0x00000002ff0c7819 */ /* 0x000fd6000001160c */
[----:B------:R-:W-:Y:S05]  /*0e80*/  @P0 BRA `(.L_x_7) ;  /* 0xfffffff000d00947 */ /* 0x000fea000383ffff */
.L_x_1:
[----:B------:R-:W-:Y:S05]  /*0e90*/  BSYNC.RECONVERGENT B0 ;  /* 0x0000000000007941 */ /* 0x000fea0003800200 */
.L_x_0:
[----:B------:R-:W2:Y:S01]  /*0ea0*/  LDC R8, c[0x0][0x394] ;  /* 0x0000e500ff087b82 */ /* 0x000ea20000000800 */
[----:B------:R3:W-:Y:S04]  /*0eb0*/  STG.E.64 desc[UR6][R18.64+0x18], RZ ;  /* 0x000018ff12007986 */ /* 0x0007e8000c101b06 */
[----:B------:R3:W-:Y:S04]  /*0ec0*/  STG.E desc[UR6][R18.64+0x20], RZ ;  /* 0x000020ff12007986 */ /* 0x0007e8000c101906 */
[----:B------:R3:W-:Y:S01]  /*0ed0*/  STG.E.64 desc[UR6][R18.64+0x28], RZ ;  /* 0x000028ff12007986 */ /* 0x0007e2000c101b06 */
[----:B--2---:R-:W-:-:S13]  /*0ee0*/  ISETP.GE.AND P0, PT, R8, 0x1, PT ;  /* 0x000000010800780c */ /* 0x004fda0003f06270 */
[----:B---3--:R-:W-:Y:S05]  /*0ef0*/  @!P0 EXIT ;  /* 0x000000000000894d */ /* 0x008fea0003800000 */
[----:B------:R-:W2:Y:S02]  /*0f00*/  LDCU UR4, c[0x0][0x390] ;  /* 0x00007200ff0477ac */ /* 0x000ea40008000800 */
[----:B--2---:R-:W-:-:S09]  /*0f10*/  UISETP.GE.AND UP0, UPT, UR4, 0x1, UPT ;  /* 0x000000010400788c */ /* 0x004fd2000bf06270 */
[----:B------:R-:W-:Y:S05]  /*0f20*/  BRA.U !UP0, `(.L_x_8) ;  /* 0x0000001d08887547 */ /* 0x000fea000b800000 */
[----:B------:R-:W2:Y:S01]  /*0f30*/  LDC.64 R16, c[0x0][0x3b8] ;  /* 0x0000ee00ff107b82 */ /* 0x000ea20000000a00 */
[----:B------:R-:W3:Y:S01]  /*0f40*/  LDCU.64 UR8, c[0x0][0x3b8] ;  /* 0x00007700ff0877ac */ /* 0x000ee20008000a00 */
[----:B01----:R-:W-:Y:S02]  /*0f50*/  IMAD.MOV.U32 R2, RZ, RZ, 0x8 ;  /* 0x00000008ff027424 */ /* 0x003fe400078e00ff */
[----:B------:R-:W-:Y:S01]  /*0f60*/  IMAD.MOV.U32 R3, RZ, RZ, 0x0 ;  /* 0x00000000ff037424 */ /* 0x000fe200078e00ff */
[----:B------:R-:W0:Y:S01]  /*0f70*/  LDCU.64 UR10, c[0x0][0x3c0] ;  /* 0x00007800ff0a77ac */ /* 0x000e220008000a00 */
[----:B------:R-:W-:Y:S02]  /*0f80*/  IMAD R9, R0, UR4, RZ ;  /* 0x0000000400097c24 */ /* 0x000fe4000f8e02ff */
[----:B------:R-:W1:Y:S01]  /*0f90*/  LDC.64 R14, c[0x0][0x3c0] ;  /* 0x0000f000ff0e7b82 */ /* 0x000e620000000a00 */
[----:B------:R-:W4:Y:S01]  /*0fa0*/  LDCU.64 UR12, c[0x0][0x388] ;  /* 0x00007100ff0c77ac */ /* 0x000f220008000a00 */
[----:B------:R-:W-:Y:S01]  /*0fb0*/  IMAD.WIDE R2, R9, 0x4, R2 ;  /* 0x0000000409027825 */ /* 0x000fe200078e0202 */
[----:B------:R-:W1:Y:S05]  /*0fc0*/  LDCU UR4, c[0x0][0x398] ;  /* 0x00007300ff0477ac */ /* 0x000e6a0008000800 */
[----:B------:R-:W5:Y:S01]  /*0fd0*/  LDC.64 R10, c[0x0][0x398] ;  /* 0x0000e600ff0a7b82 */ /* 0x000f620000000a00 */
[----:B------:R-:W1:Y:S01]  /*0fe0*/  LDCU UR5, c[0x0][0x3a0] ;  /* 0x00007400ff0577ac */ /* 0x000e620008000800 */
[----:B---3--:R-:W-:-:S02]  /*0ff0*/  IADD3 R4, P0, PT, R2, UR8, RZ ;  /* 0x0000000802047c10 */ /* 0x008fc4000ff1e0ff */
[----:B0-----:R-:W-:-:S04]  /*1000*/  IADD3 R5, P1, PT, R2, UR10, RZ ;  /* 0x0000000a02057c10 */ /* 0x001fc8000ff3e0ff */
[----:B------:R-:W0:Y:S01]  /*1010*/  LDC.64 R12, c[0x0][0x3a0] ;  /* 0x0000e800ff0c7b82 */ /* 0x000e220000000a00 */
[----:B--2---:R-:W-:Y:S01]  /*1020*/  IMAD.WIDE R16, R9, 0x4, R16 ;  /* 0x0000000409107825 */ /* 0x004fe200078e0210 */
[C---:B------:R-:W-:Y:S02]  /*1030*/  IADD3.X R6, PT, PT, R3.reuse, UR9, RZ, P0, !PT ;  /* 0x0000000903067c10 */ /* 0x040fe400087fe4ff */
[----:B------:R-:W-:Y:S01]  /*1040*/  IADD3.X R7, PT, PT, R3, UR11, RZ, P1, !PT ;  /* 0x0000000b03077c10 */ /* 0x000fe20008ffe4ff */
[----:B-1----:R-:W-:-:S04]  /*1050*/  IMAD.WIDE R14, R9, 0x4, R14 ;  /* 0x00000004090e7825 */ /* 0x002fc800078e020e */
[----:B-----5:R-:W-:Y:S01]  /*1060*/  FADD R8, R11, -R10 ;  /* 0x8000000a0b087221 */ /* 0x020fe20000000000 */
[----:B----4-:R-:W-:Y:S02]  /*1070*/  I2FP.F32.S32 R10, UR12 ;  /* 0x0000000c000a7c45 */ /* 0x010fe40008201400 */
[----:B------:R-:W-:Y:S01]  /*1080*/  I2FP.F32.S32 R11, UR13 ;  /* 0x0000000d000b7c45 */ /* 0x000fe20008201400 */
[----:B0-----:R-:W-:Y:S01]  /*1090*/  FADD R9, R13, -R12 ;  /* 0x8000000c0d097221 */ /* 0x001fe20000000000 */
[----:B------:R-:W-:-:S07]  /*10a0*/  IMAD.MOV.U32 R12, RZ, RZ, RZ ;  /* 0x000000ffff0c7224 */ /* 0x000fce00078e00ff */
.L_x_59:
[----:B0-----:R-:W2:Y:S04]  /*10b0*/  LDG.E.64 R24, desc[UR6][R18.64] ;  /* 0x0000000612187981 */ /* 0x001ea8000c1e1b00 */
[----:B-1----:R-:W3:Y:S04]  /*10c0*/  LDG.E.64 R20, desc[UR6][R18.64+0x10] ;  /* 0x0000100612147981 */ /* 0x002ee8000c1e1b00 */
[----:B------:R-:W4:Y:S01]  /*10d0*/  LDG.E.64 R2, desc[UR6][R18.64+0x8] ;  /* 0x0000080612027981 */ /* 0x000f22000c1e1b00 */
[----:B------:R-:W-:Y:S05]  /*10e0*/  YIELD ;  /* 0x0000000000007946 */ /* 0x000fea0003800000 */
[----:B------:R-:W-:Y:S01]  /*10f0*/  BSSY B2, `(.L_x_9) ;  /* 0x00001c0000027945 */ /* 0x000fe20003800000 */
[----:B--2---:R-:W-:Y:S01]  /*1100*/  SHF.R.U32.HI R0, RZ, 0x2, R25 ;  /* 0x00000002ff007819 */ /* 0x004fe20000011619 */
[----:B------:R-:W-:-:S03]  /*1110*/  VIADD R26, R24, 0xb0f8a ;  /* 0x000b0f8a181a7836 */ /* 0x000fc60000000000 */
[----:B------:R-:W-:Y:S01]  /*1120*/  LOP3.LUT R0, R0, R25, RZ, 0x3c, !PT ;  /* 0x0000001900007212 */ /* 0x000fe200078e3cff */
[----:B---3--:R-:W-:Y:S01]  /*1130*/  IMAD.SHL.U32 R13, R21, 0x10, RZ ;  /* 0x00000010150d7824 */ /* 0x008fe200078e00ff */
[----:B------:R0:W-:Y:S01]  /*1140*/  STG.E.64 desc[UR6][R18.64+0x8], R20 ;  /* 0x0000081412007986 */ /* 0x0001e2000c101b06 */
[----:B------:R-:W-:Y:S01]  /*1150*/  IMAD.MOV.U32 R25, RZ, RZ, 0x1 ;  /* 0x00000001ff197424 */ /* 0x000fe200078e00ff */
[----:B----4-:R-:W-:Y:S01]  /*1160*/  SHF.R.U32.HI R23, RZ, 0x2, R2 ;  /* 0x00000002ff177819 */ /* 0x010fe20000011602 */
[C---:B------:R-:W-:Y:S02]  /*1170*/  IMAD.SHL.U32 R22, R0.reuse, 0x2, RZ ;  /* 0x0000000200167824 */ /* 0x040fe400078e00ff */
[----:B------:R-:W-:Y:S01]  /*1180*/  IMAD.MOV.U32 R27, RZ, RZ, R3 ;  /* 0x000000ffff1b7224 */ /* 0x000fe200078e0003 */
[----:B------:R-:W-:Y:S02]  /*1190*/  LOP3.LUT R23, R23, R2, RZ, 0x3c, !PT ;  /* 0x0000000217177212 */ /* 0x000fe400078e3cff */
[----:B------:R-:W-:Y:S01]  /*11a0*/  LOP3.LUT R22, R0, R22, R13, 0x96, !PT ;  /* 0x0000001600167212 */ /* 0x000fe200078e960d */
[----:B------:R-:W-:Y:S01]  /*11b0*/  IMAD.MOV.U32 R13, RZ, RZ, 0x2f800000 ;  /* 0x2f800000ff0d7424 */ /* 0x000fe200078e00ff */
[----:B------:R0:W-:Y:S01]  /*11c0*/  STG.E.64 desc[UR6][R18.64], R26 ;  /* 0x0000001a12007986 */ /* 0x0001e2000c101b06 */
[----:B------:R-:W-:Y:S01]  /*11d0*/  IMAD.SHL.U32 R2, R23, 0x2, RZ ;  /* 0x0000000217027824 */ /* 0x000fe200078e00ff */
[----:B------:R-:W-:-:S04]  /*11e0*/  LOP3.LUT R22, R22, R21, RZ, 0x3c, !PT ;  /* 0x0000001516167212 */ /* 0x000fc800078e3cff */
[----:B------:R-:W-:Y:S01]  /*11f0*/  IADD3 R24, PT, PT, R24, 0x587c5, R22 ;  /* 0x000587c518187810 */ /* 0x000fe20007ffe016 */
[----:B------:R-:W-:-:S03]  /*1200*/  IMAD.SHL.U32 R0, R22, 0x10, RZ ;  /* 0x0000001016007824 */ /* 0x000fc600078e00ff */
[----:B------:R-:W-:Y:S02]  /*1210*/  I2FP.F32.U32 R24, R24 ;  /* 0x0000001800187245 */ /* 0x000fe40000201000 */
[----:B------:R-:W-:-:S04]  /*1220*/  LOP3.LUT R23, R23, R2, R0, 0x96, !PT ;  /* 0x0000000217177212 */ /* 0x000fc800078e9600 */
[----:B------:R-:W-:-:S05]  /*1230*/  LOP3.LUT R23, R23, R22, RZ, 0x3c, !PT ;  /* 0x0000001617177212 */ /* 0x000fca00078e3cff */
[----:B------:R-:W-:Y:S01]  /*1240*/  IMAD.IADD R0, R23, 0x1, R26 ;  /* 0x0000000117007824 */ /* 0x000fe200078e021a */
[----:B------:R0:W-:Y:S04]  /*1250*/  STG.E.64 desc[UR6][R18.64+0x10], R22 ;  /* 0x0000101612007986 */ /* 0x0001e8000c101b06 */
[----:B------:R-:W-:-:S05]  /*1260*/  I2FP.F32.U32 R0, R0 ;  /* 0x0000000000007245 */ /* 0x000fca0000201000 */
[-C--:B------:R-:W-:Y:S01]  /*1270*/  FFMA R2, R0, R13.reuse, 1.1641532182693481445e-10 ;  /* 0x2f00000000027423 */ /* 0x080fe2000000000d */
[----:B------:R-:W-:-:S03]  /*1280*/  FFMA R0, R24, R13, 1.1641532182693481445e-10 ;  /* 0x2f00000018007423 */ /* 0x000fc6000000000d */
[----:B------:R-:W-:Y:S01]  /*1290*/  FADD R2, R2, -0.5 ;  /* 0xbf00000002027421 */ /* 0x000fe20000000000 */
[----:B------:R-:W-:-:S03]  /*12a0*/  FADD R0, R0, -0.5 ;  /* 0xbf00000000007421 */ /* 0x000fc60000000000 */
[----:B------:R-:W-:Y:S01]  /*12b0*/  FMUL R2, R2, 4 ;  /* 0x4080000002027820 */ /* 0x000fe20000400000 */
[----:B------:R-:W-:-:S03]  /*12c0*/  FFMA R3, R0, 4, RZ ;  /* 0x4080000000037823 */ /* 0x000fc600000000ff */
[----:B------:R-:W-:Y:S02]  /*12d0*/  FFMA R24, RZ, RZ, R2 ;  /* 0x000000ffff187223 */ /* 0x000fe40000000002 */
[----:B------:R0:W-:Y:S03]  /*12e0*/  STG.E desc[UR6][R16.64], R3 ;  /* 0x0000000310007986 */ /* 0x0001e6000c101906 */
[----:B------:R-:W-:Y:S01]  /*12f0*/  FMNMX R13, |R3|, |R24|, !PT ;  /* 0x40000018030d7209 */ /* 0x000fe20007800200 */
[----:B------:R0:W-:Y:S03]  /*1300*/  STG.E desc[UR6][R14.64], R24 ;  /* 0x000000180e007986 */ /* 0x0001e6000c101906 */
[----:B------:R-:W-:Y:S01]  /*1310*/  FSETP.GT.AND P0, PT, R13, 2, PT ;  /* 0x400000000d00780b */ /* 0x000fe20003f04000 */
[----:B------:R-:W-:-:S12]  /*1320*/  IMAD.MOV.U32 R13, RZ, RZ, RZ ;  /* 0x000000ffff0d7224 */ /* 0x000fd800078e00ff */
[----:B0-----:R-:W-:Y:S05]  /*1330*/  @P0 BRA `(.L_x_10) ;  /* 0x0000000000500947 */ /* 0x001fea0003800000 */
[----:B------:R-:W0:Y:S01]  /*1340*/  LDC R28, c[0x0][0x390] ;  /* 0x0000e400ff1c7b82 */ /* 0x000e220000000800 */
[----:B------:R-:W-:Y:S02]  /*1350*/  IMAD.MOV.U32 R26, RZ, RZ, R3 ;  /* 0x000000ffff1a7224 */ /* 0x000fe400078e0003 */
[----:B------:R-:W-:-:S07]  /*1360*/  IMAD.MOV.U32 R3, RZ, RZ, R24 ;  /* 0x000000ffff037224 */ /* 0x000fce00078e0018 */
.L_x_12:
[----:B0-----:R-:W-:-:S13]  /*1370*/  ISETP.NE.AND P0, PT, R25, R28, PT ;  /* 0x0000001c1900720c */ /* 0x001fda0003f05270 */
[----:B------:R-:W-:Y:S05]  /*1380*/  @!P0 BRA `(.L_x_11) ;  /* 0x0000001800588947 */ /* 0x000fea0003800000 */
[----:B------:R-:W-:Y:S01]  /*1390*/  FMUL R21, R3, R3 ;  /* 0x0000000303157220 */ /* 0x000fe20000400000 */
[----:B------:R-:W-:Y:S02]  /*13a0*/  IMAD.MOV.U32 R13, RZ, RZ, R25 ;  /* 0x000000ffff0d7224 */ /* 0x000fe400078e0019 */
[C---:B------:R-:W-:Y:S01]  /*13b0*/  FADD R25, R26.reuse, R26 ;  /* 0x0000001a1a197221 */ /* 0x040fe20000000000 */
[----:B------:R-:W-:Y:S01]  /*13c0*/  FFMA R23, R26, R26, -R21 ;  /* 0x0000001a1a177223 */ /* 0x000fe20000000815 */
[----:B------:R-:W-:-:S04]  /*13d0*/  IMAD.WIDE.U32 R20, R13, 0x4, R16 ;  /* 0x000000040d147825 */ /* 0x000fc800078e0010 */
[----:B------:R-:W-:Y:S01]  /*13e0*/  FFMA R3, R25, R3, R2 ;  /* 0x0000000319037223 */ /* 0x000fe20000000002 */
[----:B------:R-:W-:Y:S01]  /*13f0*/  FFMA R24, R0, 4, R23 ;  /* 0x4080000000187823 */ /* 0x000fe20000000017 */
[----:B------:R-:W-:-:S04]  /*1400*/  IMAD.WIDE.U32 R22, R13, 0x4, R14 ;  /* 0x000000040d167825 */ /* 0x000fc800078e000e */
[----:B------:R1:W-:Y:S01]  /*1410*/  STG.E desc[UR6][R20.64], R24 ;  /* 0x0000001814007986 */ /* 0x0003e2000c101906 */
[----:B------:R-:W-:Y:S01]  /*1420*/  FMNMX R25, |R24|, |R3|, !PT ;  /* 0x4000000318197209 */ /* 0x000fe20007800200 */
[----:B------:R-:W-:Y:S02]  /*1430*/  IMAD.MOV.U32 R26, RZ, RZ, R24 ;  /* 0x000000ffff1a7224 */ /* 0x000fe400078e0018 */
[----:B------:R1:W-:Y:S01]  /*1440*/  STG.E desc[UR6][R22.64], R3 ;  /* 0x0000000316007986 */ /* 0x0003e2000c101906 */
[----:B------:R-:W-:Y:S01]  /*1450*/  FSETP.GT.AND P0, PT, R25, 2, PT ;  /* 0x400000001900780b */ /* 0x000fe20003f04000 */
[----:B------:R-:W-:-:S12]  /*1460*/  VIADD R25, R13, 0x1 ;  /* 0x000000010d197836 */ /* 0x000fd80000000000 */
[----:B-1----:R-:W-:Y:S05]  /*1470*/  @!P0 BRA `(.L_x_12) ;  /* 0xfffffffc00bc8947 */ /* 0x002fea000383ffff */
.L_x_10:
[----:B------:R-:W-:Y:S01]  /*1480*/  ISETP.GE.U32.AND P0, PT, R13, 0x3, PT ;  /* 0x000000030d00780c */ /* 0x000fe20003f06070 */
[----:B------:R-:W-:Y:S01]  /*1490*/  BSSY B1, `(.L_x_13) ;  /* 0x00000dd000017945 */ /* 0x000fe20003800000 */
[----:B------:R-:W-:-:S11]  /*14a0*/  IMAD.MOV.U32 R21, RZ, RZ, RZ ;  /* 0x000000ffff157224 */ /* 0x000fd600078e00ff */
[----:B------:R-:W-:Y:S05]  /*14b0*/  @!P0 BRA `(.L_x_14) ;  /* 0x0000000c00688947 */ /* 0x000fea0003800000 */
[----:B------:R-:W-:Y:S01]  /*14c0*/  LOP3.LUT R24, R25, 0xfffffffc, RZ, 0xc0, !PT ;  /* 0xfffffffc19187812 */ /* 0x000fe200078ec0ff */
[----:B------:R-:W-:Y:S01]  /*14d0*/  BSSY B0, `(.L_x_15) ;  /* 0x00000d6000007945 */ /* 0x000fe20003800000 */
[----:B------:R-:W-:Y:S02]  /*14e0*/  IMAD.MOV.U32 R22, RZ, RZ, R5 ;  /* 0x000000ffff167224 */ /* 0x000fe400078e0005 */
[----:B------:R-:W-:Y:S02]  /*14f0*/  IMAD.MOV.U32 R27, RZ, RZ, R7 ;  /* 0x000000ffff1b7224 */ /* 0x000fe400078e0007 */
[----:B------:R-:W-:Y:S02]  /*1500*/  IMAD.MOV.U32 R20, RZ, RZ, R4 ;  /* 0x000000ffff147224 */ /* 0x000fe400078e0004 */
[----:B------:R-:W-:Y:S02]  /*1510*/  IMAD.MOV.U32 R21, RZ, RZ, R6 ;  /* 0x000000ffff157224 */ /* 0x000fe400078e0006 */
[----:B------:R-:W-:-:S07]  /*1520*/  IMAD.MOV R24, RZ, RZ, -R24 ;  /* 0x000000ffff187224 */ /* 0x000fce00078e0a18 */
.L_x_40:
[----:B0-----:R-:W2:Y:S01]  /*1530*/  LDG.E R3, desc[UR6][R20.64+-0x8] ;  /* 0xfffff80614037981 */ /* 0x001ea2000c1e1900 */
[----:B------:R-:W0:Y:S01]  /*1540*/  MUFU.RCP R23, R8 ;  /* 0x0000000800177308 */ /* 0x000e220000001000 */
[----:B------:R-:W-:Y:S01]  /*1550*/  VIADD R24, R24, 0x4 ;  /* 0x0000000418187836 */ /* 0x000fe20000000000 */
[----:B------:R-:W-:Y:S05]  /*1560*/  YIELD ;  /* 0x0000000000007946 */ /* 0x000fea0003800000 */
[----:B------:R-:W-:Y:S01]  /*1570*/  BSSY.RECONVERGENT B5, `(.L_x_16) ;  /* 0x000000f000057945 */ /* 0x000fe20003800200 */
[----:B------:R-:W-:Y:S01]  /*1580*/  ISETP.NE.AND P2, PT, R24, RZ, PT ;  /* 0x000000ff1800720c */ /* 0x000fe20003f45270 */
[----:B0-----:R-:W-:-:S04]  /*1590*/  FFMA R0, R23, -R8, 1 ;  /* 0x3f80000017007423 */ /* 0x001fc80000000808 */
[----:B------:R-:W-:Y:S01]  /*15a0*/  FFMA R0, R23, R0, R23 ;  /* 0x0000000017007223 */ /* 0x000fe20000000017 */
[----:B--2---:R-:W-:-:S04]  /*15b0*/  FADD R3, R3, -UR4 ;  /* 0x8000000403037e21 */ /* 0x004fc80008000000 */
[----:B------:R-:W0:Y:S01]  /*15c0*/  FCHK P0, R3, R8 ;  /* 0x0000000803007302 */ /* 0x000e220000000000 */
[----:B------:R-:W-:-:S04]  /*15d0*/  FFMA R23, R3, R0, RZ ;  /* 0x0000000003177223 */ /* 0x000fc800000000ff */
[----:B------:R-:W-:-:S04]  /*15e0*/  FFMA R2, R23, -R8, R3 ;  /* 0x8000000817027223 */ /* 0x000fc80000000003 */
[----:B------:R-:W-:Y:S01]  /*15f0*/  FFMA R25, R0, R2, R23 ;  /* 0x0000000200197223 */ /* 0x000fe20000000017 */
[----:B------:R-:W-:Y:S01]  /*1600*/  IMAD.MOV.U32 R23, RZ, RZ, R27 ;  /* 0x000000ffff177224 */ /* 0x000fe200078e001b */
[----:B0-----:R-:W-:Y:S06]  /*1610*/  @!P0 BRA `(.L_x_17) ;  /* 0x0000000000108947 */ /* 0x001fec0003800000 */
[----:B------:R-:W-:Y:S01]  /*1620*/  IMAD.MOV.U32 R0, RZ, RZ, R8 ;  /* 0x000000ffff007224 */ /* 0x000fe200078e0008 */
[----:B------:R-:W-:-:S07]  /*1630*/  MOV R2, 0x1650 ;  /* 0x0000165000027802 */ /* 0x000fce0000000f00 */
[----:B------:R-:W-:Y:S05]  /*1640*/  CALL.REL.NOINC `($__internal_0_$__cuda_sm3x_div_rn_noftz_f32_slowpath) ;  /* 0x0000001c00a47944 */ /* 0x000fea0003c00000 */
[----:B------:R-:W-:-:S07]  /*1650*/  IMAD.MOV.U32 R25, RZ, RZ, R0 ;  /* 0x000000ffff197224 */ /* 0x000fce00078e0000 */
.L_x_17:
[----:B------:R-:W-:Y:S05]  /*1660*/  BSYNC.RECONVERGENT B5 ;  /* 0x0000000000057941 */ /* 0x000fea0003800200 */
.L_x_16:
[----:B------:R-:W2:Y:S01]  /*1670*/  LDG.E R3, desc[UR6][R22.64+-0x8] ;  /* 0xfffff80616037981 */ /* 0x000ea2000c1e1900 */
[----:B------:R-:W0:Y:S01]  /*1680*/  MUFU.RCP R0, R9 ;  /* 0x0000000900007308 */ /* 0x000e220000001000 */
[----:B------:R-:W-:Y:S01]  /*1690*/  FMUL R25, R25, R10 ;  /* 0x0000000a19197220 */ /* 0x000fe20000400000 */
[----:B------:R-:W-:Y:S06]  /*16a0*/  BSSY.RECONVERGENT B5, `(.L_x_18) ;  /* 0x000000d000057945 */ /* 0x000fec0003800200 */
[----:B------:R-:W-:Y:S01]  /*16b0*/  F2I.TRUNC.NTZ R27, R25 ;  /* 0x00000019001b7305 */ /* 0x000fe2000020f100 */
[----:B0-----:R-:W-:-:S04]  /*16c0*/  FFMA R29, R0, -R9, 1 ;  /* 0x3f800000001d7423 */ /* 0x001fc80000000809 */
[----:B------:R-:W-:Y:S01]  /*16d0*/  FFMA R0, R0, R29, R0 ;  /* 0x0000001d00007223 */ /* 0x000fe20000000000 */
[----:B--2---:R-:W-:-:S04]  /*16e0*/  FADD R3, R3, -UR5 ;  /* 0x8000000503037e21 */ /* 0x004fc80008000000 */
[----:B------:R-:W0:Y:S01]  /*16f0*/  FCHK P0, R3, R9 ;  /* 0x0000000903007302 */ /* 0x000e220000000000 */
[----:B------:R-:W-:-:S04]  /*1700*/  FFMA R2, R3, R0, RZ ;  /* 0x0000000003027223 */ /* 0x000fc800000000ff */
[----:B------:R-:W-:-:S04]  /*1710*/  FFMA R29, R2, -R9, R3 ;  /* 0x80000009021d7223 */ /* 0x000fc80000000003 */
[----:B------:R-:W-:Y:S01]  /*1720*/  FFMA R0, R0, R29, R2 ;  /* 0x0000001d00007223 */ /* 0x000fe20000000002 */
[----:B0-----:R-:W-:Y:S06]  /*1730*/  @!P0 BRA `(.L_x_19) ;  /* 0x00000000000c8947 */ /* 0x001fec0003800000 */
[----:B------:R-:W-:Y:S01]  /*1740*/  IMAD.MOV.U32 R0, RZ, RZ, R9 ;  /* 0x000000ffff007224 */ /* 0x000fe200078e0009 */
[----:B------:R-:W-:-:S07]  /*1750*/  MOV R2, 0x1770 ;  /* 0x0000177000027802 */ /* 0x000fce0000000f00 */
[----:B------:R-:W-:Y:S05]  /*1760*/  CALL.REL.NOINC `($__internal_0_$__cuda_sm3x_div_rn_noftz_f32_slowpath) ;  /* 0x0000001c005c7944 */ /* 0x000fea0003c00000 */
.L_x_19:
[----:B------:R-:W-:Y:S05]  /*1770*/  BSYNC.RECONVERGENT B5 ;  /* 0x0000000000057941 */ /* 0x000fea0003800200 */
.L_x_18:
[----:B------:R-:W0:Y:S01]  /*1780*/  LDC.64 R2, c[0x0][0x388] ;  /* 0x0000e200ff027b82 */ /* 0x000e220000000a00 */
[----:B------:R-:W-:Y:S01]  /*1790*/  FMUL R0, R0, R11 ;  /* 0x0000000b00007220 */ /* 0x000fe20000400000 */
[----:B------:R-:W-:Y:S05]  /*17a0*/  BSSY.RECONVERGENT B3, `(.L_x_20) ;  /* 0x000000d000037945 */ /* 0x000fea0003800200 */
[----:B------:R-:W1:Y:S01]  /*17b0*/  F2I.TRUNC.NTZ R0, R0 ;  /* 0x0000000000007305 */ /* 0x000e62000020f100 */
[----:B0-----:R-:W-:Y:S02]  /*17c0*/  ISETP.GE.AND P0, PT, R27, R2, PT ;  /* 0x000000021b00720c */ /* 0x001fe40003f06270 */
[----:B-1----:R-:W-:-:S02]  /*17d0*/  ISETP.GE.AND P1, PT, R0, R3, PT ;  /* 0x000000030000720c */ /* 0x002fc40003f26270 */
[----:B------:R-:W-:Y:S02]  /*17e0*/  ISETP.GT.AND P0, PT, R27, -0x1, !P0 ;  /* 0xffffffff1b00780c */ /* 0x000fe40004704270 */
[----:B------:R-:W-:-:S04]  /*17f0*/  ISETP.GT.AND P1, PT, R0, -0x1, !P1 ;  /* 0xffffffff0000780c */ /* 0x000fc80004f24270 */
[----:B------:R-:W-:-:S13]  /*1800*/  PLOP3.LUT P0, PT, P0, P1, PT, 0x80, 0x8 ;  /* 0x000000000008781c */ /* 0x000fda0000703070 */
[----:B------:R-:W-:Y:S05]  /*1810*/  @!P0 BRA `(.L_x_21) ;  /* 0x0000000000148947 */ /* 0x000fea0003800000 */
[----:B------:R-:W0:Y:S01]  /*1820*/  LDC.64 R28, c[0x0][0x380] ;  /* 0x0000e000ff1c7b82 */ /* 0x000e220000000a00 */
[----:B------:R-:W-:Y:S02]  /*1830*/  IMAD R27, R0, R2, R27 ;  /* 0x00000002001b7224 */ /* 0x000fe400078e021b */
[----:B------:R-:W-:Y:S02]  /*1840*/  IMAD.MOV.U32 R3, RZ, RZ, 0x1 ;  /* 0x00000001ff037424 */ /* 0x000fe400078e00ff */
[----:B0-----:R-:W-:-:S05]  /*1850*/  IMAD.WIDE R28, R27, 0x4, R28 ;  /* 0x000000041b1c7825 */ /* 0x001fca00078e021c */
[----:B------:R0:W-:Y:S02]  /*1860*/  REDG.E.ADD.STRONG.GPU desc[UR6][R28.64], R3 ;  /* 0x000000031c00798e */ /* 0x0001e4000c12e106 */
.L_x_21:
[----:B------:R-:W-:Y:S05]  /*1870*/  BSYNC.RECONVERGENT B3 ;  /* 0x0000000000037941 */ /* 0x000fea0003800200 */
.L_x_20:
[----:B------:R-:W2:Y:S01]  /*1880*/  LDG.E R0, desc[UR6][R20.64+-0x4] ;  /* 0xfffffc0614007981 */ /* 0x000ea2000c1e1900 */
[----:B0-----:R-:W0:Y:S01]  /*1890*/  MUFU.RCP R3, R8 ;  /* 0x0000000800037308 */ /* 0x001e220000001000 */
[----:B------:R-:W-:Y:S01]  /*18a0*/  BSSY.RECONVERGENT B5, `(.L_x_22) ;  /* 0x000000e000057945 */ /* 0x000fe20003800200 */
[----:B0-----:R-:W-:Y:S01]  /*18b0*/  FFMA R2, R3, -R8, 1 ;  /* 0x3f80000003027423 */ /* 0x001fe20000000808 */
[----:B--2---:R-:W-:-:S03]  /*18c0*/  FADD R25, R0, -UR4 ;  /* 0x8000000400197e21 */ /* 0x004fc60008000000 */
[----:B------:R-:W-:Y:S02]  /*18d0*/  FFMA R0, R3, R2, R3 ;  /* 0x0000000203007223 */ /* 0x000fe40000000003 */
[----:B------:R-:W0:Y:S02]  /*18e0*/  FCHK P0, R25, R8 ;  /* 0x0000000819007302 */ /* 0x000e240000000000 */
[----:B------:R-:W-:-:S04]  /*18f0*/  FFMA R3, R0, R25, RZ ;  /* 0x0000001900037223 */ /* 0x000fc800000000ff */
[----:B------:R-:W-:-:S04]  /*1900*/  FFMA R2, R3, -R8, R25 ;  /* 0x8000000803027223 */ /* 0x000fc80000000019 */
[----:B------:R-:W-:Y:S01]  /*1910*/  FFMA R3, R0, R2, R3 ;  /* 0x0000000200037223 */ /* 0x000fe20000000003 */
[----:B0-----:R-:W-:Y:S06]  /*1920*/  @!P0 BRA `(.L_x_23) ;  /* 0x0000000000148947 */ /* 0x001fec0003800000 */
[----:B------:R-:W-:Y:S01]  /*1930*/  IMAD.MOV.U32 R3, RZ, RZ, R25 ;  /* 0x000000ffff037224 */ /* 0x000fe200078e0019 */
[----:B------:R-:W-:Y:S01]  /*1940*/  MOV R2, 0x1970 ;  /* 0x0000197000027802 */ /* 0x000fe20000000f00 */
[----:B------:R-:W-:-:S07]  /*1950*/  IMAD.MOV.U32 R0, RZ, RZ, R8 ;  /* 0x000000ffff007224 */ /* 0x000fce00078e0008 */
[----:B------:R-:W-:Y:S05]  /*1960*/  CALL.REL.NOINC `($__internal_0_$__cuda_sm3x_div_rn_noftz_f32_slowpath) ;  /* 0x0000001800dc7944 */ /* 0x000fea0003c00000 */
[----:B------:R-:W-:-:S07]  /*1970*/  IMAD.MOV.U32 R3, RZ, RZ, R0 ;  /* 0x000000ffff037224 */ /* 0x000fce00078e0000 */
.L_x_23:
[----:B------:R-:W-:Y:S05]  /*1980*/  BSYNC.RECONVERGENT B5 ;  /* 0x0000000000057941 */ /* 0x000fea0003800200 */
.L_x_22:
[----:B------:R-:W2:Y:S01]  /*1990*/  LDG.E R0, desc[UR6][R22.64+-0x4] ;  /* 0xfffffc0616007981 */ /* 0x000ea2000c1e1900 */
[----:B------:R-:W0:Y:S01]  /*19a0*/  MUFU.RCP R2, R9 ;  /* 0x0000000900027308 */ /* 0x000e220000001000 */
[----:B------:R-:W-:Y:S01]  /*19b0*/  FMUL R3, R3, R10 ;  /* 0x0000000a03037220 */ /* 0x000fe20000400000 */
[----:B------:R-:W-:Y:S06]  /*19c0*/  BSSY.RECONVERGENT B5, `(.L_x_24) ;  /* 0x000000d000057945 */ /* 0x000fec0003800200 */
[----:B------:R2:W-:Y:S01]  /*19d0*/  F2I.TRUNC.NTZ R27, R3 ;  /* 0x00000003001b7305 */ /* 0x0005e2000020f100 */
[----:B0-----:R-:W-:Y:S01]  /*19e0*/  FFMA R25, R2, -R9, 1 ;  /* 0x3f80000002197423 */ /* 0x001fe20000000809 */
[----:B--2---:R-:W-:-:S03]  /*19f0*/  FADD R3, R0, -UR5 ;  /* 0x8000000500037e21 */ /* 0x004fc60008000000 */
[----:B------:R-:W-:-:S03]  /*1a00*/  FFMA R0, R2, R25, R2 ;  /* 0x0000001902007223 */ /* 0x000fc60000000002 */
        /* <DEDUP_REMOVED lines=8> */
.L_x_25:
[----:B------:R-:W-:Y:S05]  /*1a90*/  BSYNC.RECONVERGENT B5 ;  /* 0x0000000000057941 */ /* 0x000fea0003800200 */
.L_x_24:
        /* <DEDUP_REMOVED lines=15> */
.L_x_27:
[----:B------:R-:W-:Y:S05]  /*1b90*/  BSYNC.RECONVERGENT B3 ;  /* 0x0000000000037941 */ /* 0x000fea0003800200 */
.L_x_26:
        /* <DEDUP_REMOVED lines=16> */
.L_x_29:
[----:B------:R-:W-:Y:S05]  /*1ca0*/  BSYNC.RECONVERGENT B5 ;  /* 0x0000000000057941 */ /* 0x000fea0003800200 */
.L_x_28:
        /* <DEDUP_REMOVED lines=16> */
.L_x_31:
[----:B------:R-:W-:Y:S05]  /*1db0*/  BSYNC.RECONVERGENT B5 ;  /* 0x0000000000057941 */ /* 0x000fea0003800200 */
.L_x_30:
        /* <DEDUP_REMOVED lines=15> */
.L_x_33:
[----:B------:R-:W-:Y:S05]  /*1eb0*/  BSYNC.RECONVERGENT B3 ;  /* 0x0000000000037941 */ /* 0x000fea0003800200 */
.L_x_32:
        /* <DEDUP_REMOVED lines=16> */
.L_x_35:
[----:B------:R-:W-:Y:S05]  /*1fc0*/  BSYNC.RECONVERGENT B5 ;  /* 0x0000000000057941 */ /* 0x000fea0003800200 */
.L_x_34:
        /* <DEDUP_REMOVED lines=16> */
.L_x_37:
[----:B------:R-:W-:Y:S05]  /*20d0*/  BSYNC.RECONVERGENT B5 ;  /* 0x0000000000057941 */ /* 0x000fea0003800200 */
.L_x_36:
        /* <DEDUP_REMOVED lines=15> */
.L_x_39:
[----:B------:R-:W-:Y:S05]  /*21d0*/  BSYNC.RECONVERGENT B3 ;  /* 0x0000000000037941 */ /* 0x000fea0003800200 */
.L_x_38:
[----:B------:R-:W-:Y:S02]  /*21e0*/  IADD3 R20, P0, PT, R20, 0x10, RZ ;  /* 0x0000001014147810 */ /* 0x000fe40007f1e0ff */
[----:B------:R-:W-:-:S03]  /*21f0*/  IADD3 R22, P1, PT, R22, 0x10, RZ ;  /* 0x0000001016167810 */ /* 0x000fc60007f3e0ff */
[----:B------:R-:W-:Y:S02]  /*2200*/  IMAD.X R21, RZ, RZ, R21, P0 ;  /* 0x000000ffff157224 */ /* 0x000fe400000e0615 */
[----:B------:R-:W-:Y:S01]  /*2210*/  IMAD.X R27, RZ, RZ, R23, P1 ;  /* 0x000000ffff1b7224 */ /* 0x000fe200008e0617 */
[----:B------:R-:W-:Y:S07]  /*2220*/  @P2 BRA `(.L_x_40) ;  /* 0xfffffff000c02947 */ /* 0x000fee000383ffff */
[----:B------:R-:W-:Y:S05]  /*2230*/  BSYNC B0 ;  /* 0x0000000000007941 */ /* 0x000fea0003800000 */
.L_x_15:
[----:B------:R-:W-:-:S05]  /*2240*/  VIADD R21, R13, 0x1 ;  /* 0x000000010d157836 */ /* 0x000fca0000000000 */
[----:B------:R-:W-:-:S07]  /*2250*/  LOP3.LUT R21, R21, 0xfffffffc, RZ, 0xc0, !PT ;  /* 0xfffffffc15157812 */ /* 0x000fce00078ec0ff */
.L_x_14:
[----:B------:R-:W-:Y:S05]  /*2260*/  BSYNC B1 ;  /* 0x0000000000017941 */ /* 0x000fea0003800000 */
.L_x_13:
[----:B------:R-:W-:-:S05]  /*2270*/  VIADD R0, R13, 0x1 ;  /* 0x000000010d007836 */ /* 0x000fca0000000000 */
[----:B------:R-:W-:-:S13]  /*2280*/  LOP3.LUT P0, R0, R0, 0x3, RZ, 0xc0, !PT ;  /* 0x0000000300007812 */ /* 0x000fda000780c0ff */
[----:B------:R-:W-:Y:S05]  /*2290*/  @!P0 BRA `(.L_x_11) ;  /* 0x0000000800948947 */ /* 0x000fea0003800000 */
[----:B------:R-:W-:Y:S01]  /*22a0*/  ISETP.NE.AND P0, PT, R0, 0x1, PT ;  /* 0x000000010000780c */ /* 0x000fe20003f05270 */
[----:B------:R-:W-:-:S12]  /*22b0*/  BSSY.RECONVERGENT B0, `(.L_x_41) ;  /* 0x000006d000007945 */ /* 0x000fd80003800200 */
[----:B------:R-:W-:Y:S05]  /*22c0*/  @!P0 BRA `(.L_x_42) ;  /* 0x0000000400ac8947 */ /* 0x000fea0003800000 */
[----:B------:R-:W-:Y:S01]  /*22d0*/  IMAD.WIDE.U32 R34, R21, 0x4, R16 ;  /* 0x0000000415227825 */ /* 0x000fe200078e0010 */
[----:B------:R-:W1:Y:S04]  /*22e0*/  LDCU UR8, c[0x0][0x398] ;  /* 0x00007300ff0877ac */ /* 0x000e680008000800 */
[----:B------:R-:W1:Y:S01]  /*22f0*/  LDG.E R0, desc[UR6][R34.64] ;  /* 0x0000000622007981 */ /* 0x000e62000c1e1900 */
[----:B0-----:R-:W0:Y:S01]  /*2300*/  MUFU.RCP R3, R8 ;  /* 0x0000000800037308 */ /* 0x001e220000001000 */
[----:B------:R-:W-:Y:S01]  /*2310*/  BSSY.RECONVERGENT B1, `(.L_x_43) ;  /* 0x000000e000017945 */ /* 0x000fe20003800200 */
[----:B0-----:R-:W-:Y:S01]  /*2320*/  FFMA R2, R3, -R8, 1 ;  /* 0x3f80000003027423 */ /* 0x001fe20000000808 */
[----:B-1----:R-:W-:-:S03]  /*2330*/  FADD R20, R0, -UR8 ;  /* 0x8000000800147e21 */ /* 0x002fc60008000000 */
        /* <DEDUP_REMOVED lines=11> */
.L_x_44:
[----:B------:R-:W-:Y:S05]  /*23f0*/  BSYNC.RECONVERGENT B1 ;  /* 0x0000000000017941 */ /* 0x000fea0003800200 */
.L_x_43:
[----:B------:R-:W-:Y:S01]  /*2400*/  IMAD.WIDE.U32 R32, R21, 0x4, R14 ;  /* 0x0000000415207825 */ /* 0x000fe200078e000e */
[----:B------:R-:W0:Y:S04]  /*2410*/  LDCU UR8, c[0x0][0x3a0] ;  /* 0x00007400ff0877ac */ /* 0x000e280008000800 */
[----:B------:R-:W0:Y:S01]  /*2420*/  LDG.E R0, desc[UR6][R32.64] ;  /* 0x0000000620007981 */ /* 0x000e22000c1e1900 */
[----:B------:R-:W1:Y:S01]  /*2430*/  MUFU.RCP R2, R9 ;  /* 0x0000000900027308 */ /* 0x000e620000001000 */
[----:B------:R-:W-:Y:S01]  /*2440*/  FMUL R3, R3, R10 ;  /* 0x0000000a03037220 */ /* 0x000fe20000400000 */
[----:B------:R-:W-:Y:S06]  /*2450*/  BSSY.RECONVERGENT B1, `(.L_x_45) ;  /* 0x000000d000017945 */ /* 0x000fec0003800200 */
[----:B------:R0:W-:Y:S01]  /*2460*/  F2I.TRUNC.NTZ R23, R3 ;  /* 0x0000000300177305 */ /* 0x0001e2000020f100 */
[----:B-1----:R-:W-:Y:S01]  /*2470*/  FFMA R25, R2, -R9, 1 ;  /* 0x3f80000002197423 */ /* 0x002fe20000000809 */
[----:B0-----:R-:W-:-:S03]  /*2480*/  FADD R3, R0, -UR8 ;  /* 0x8000000800037e21 */ /* 0x001fc60008000000 */
        /* <DEDUP_REMOVED lines=9> */
.L_x_46:
[----:B------:R-:W-:Y:S05]  /*2520*/  BSYNC.RECONVERGENT B1 ;  /* 0x0000000000017941 */ /* 0x000fea0003800200 */
.L_x_45:
        /* <DEDUP_REMOVED lines=15> */
.L_x_48:
[----:B------:R-:W-:Y:S05]  /*2620*/  BSYNC.RECONVERGENT B1 ;  /* 0x0000000000017941 */ /* 0x000fea0003800200 */
.L_x_47:
[----:B------:R-:W2:Y:S01]  /*2630*/  LDG.E R34, desc[UR6][R34.64+0x4] ;  /* 0x0000040622227981 */ /* 0x000ea2000c1e1900 */
[----:B------:R-:W2:Y:S01]  /*2640*/  LDCU UR8, c[0x0][0x398] ;  /* 0x00007300ff0877ac */ /* 0x000ea20008000800 */
[----:B0-----:R-:W0:Y:S01]  /*2650*/  MUFU.RCP R3, R8 ;  /* 0x0000000800037308 */ /* 0x001e220000001000 */
[----:B------:R-:W-:Y:S01]  /*2660*/  BSSY.RECONVERGENT B1, `(.L_x_49) ;  /* 0x000000e000017945 */ /* 0x000fe20003800200 */
        /* <DEDUP_REMOVED lines=13> */
.L_x_50:
[----:B------:R-:W-:Y:S05]  /*2740*/  BSYNC.RECONVERGENT B1 ;  /* 0x0000000000017941 */ /* 0x000fea0003800200 */
.L_x_49:
[----:B------:R-:W2:Y:S01]  /*2750*/  LDG.E R32, desc[UR6][R32.64+0x4] ;  /* 0x0000040620207981 */ /* 0x000ea2000c1e1900 */
[----:B------:R-:W2:Y:S01]  /*2760*/  LDCU UR8, c[0x0][0x3a0] ;  /* 0x00007400ff0877ac */ /* 0x000ea20008000800 */
[----:B------:R-:W0:Y:S01]  /*2770*/  MUFU.RCP R0, R9 ;  /* 0x0000000900007308 */ /* 0x000e220000001000 */
[----:B------:R-:W-:Y:S01]  /*2780*/  FMUL R3, R3, R10 ;  /* 0x0000000a03037220 */ /* 0x000fe20000400000 */
[----:B------:R-:W-:Y:S06]  /*2790*/  BSSY.RECONVERGENT B1, `(.L_x_51) ;  /* 0x000000d000017945 */ /* 0x000fec0003800200 */
[----:B------:R2:W-:Y:S01]  /*27a0*/  F2I.TRUNC.NTZ R23, R3 ;  /* 0x0000000300177305 */ /* 0x0005e2000020f100 */
        /* <DEDUP_REMOVED lines=11> */
.L_x_52:
[----:B------:R-:W-:Y:S05]  /*2860*/  BSYNC.RECONVERGENT B1 ;  /* 0x0000000000017941 */ /* 0x000fea0003800200 */
.L_x_51:
        /* <DEDUP_REMOVED lines=15> */
.L_x_54:
[----:B------:R-:W-:Y:S05]  /*2960*/  BSYNC.RECONVERGENT B1 ;  /* 0x0000000000017941 */ /* 0x000fea0003800200 */
.L_x_53:
[----:B------:R-:W-:-:S07]  /*2970*/  VIADD R21, R21, 0x2 ;  /* 0x0000000215157836 */ /* 0x000fce0000000000 */
.L_x_42:
[----:B------:R-:W-:Y:S05]  /*2980*/  BSYNC.RECONVERGENT B0 ;  /* 0x0000000000007941 */ /* 0x000fea0003800200 */
.L_x_41:
[----:B------:R-:W-:-:S04]  /*2990*/  LOP3.LUT R13, R13, 0x1, RZ, 0xc0, !PT ;  /* 0x000000010d0d7812 */ /* 0x000fc800078ec0ff */
[----:B------:R-:W-:-:S13]  /*29a0*/  ISETP.NE.U32.AND P0, PT, R13, 0x1, PT ;  /* 0x000000010d00780c */ /* 0x000fda0003f05070 */
[----:B------:R-:W-:Y:S05]  /*29b0*/  @!P0 BRA `(.L_x_11) ;  /* 0x0000000000cc8947 */ /* 0x000fea0003800000 */
[----:B0-----:R-:W-:Y:S01]  /*29c0*/  IMAD.WIDE.U32 R2, R21, 0x4, R16 ;  /* 0x0000000415027825 */ /* 0x001fe200078e0010 */
[----:B------:R-:W0:Y:S05]  /*29d0*/  LDCU UR8, c[0x0][0x398] ;  /* 0x00007300ff0877ac */ /* 0x000e2a0008000800 */
[----:B------:R-:W0:Y:S01]  /*29e0*/  LDG.E R2, desc[UR6][R2.64] ;  /* 0x0000000602027981 */ /* 0x000e22000c1e1900 */
[----:B------:R-:W1:Y:S01]  /*29f0*/  MUFU.RCP R13, R8 ;  /* 0x00000008000d7308 */ /* 0x000e620000001000 */
[----:B------:R-:W-:Y:S01]  /*2a00*/  BSSY.RECONVERGENT B0, `(.L_x_55) ;  /* 0x000000d000007945 */ /* 0x000fe20003800200 */
[----:B-1----:R-:W-:-:S04]  /*2a10*/  FFMA R0, R13, -R8, 1 ;  /* 0x3f8000000d007423 */ /* 0x002fc80000000808 */
[----:B------:R-:W-:Y:S01]  /*2a20*/  FFMA R0, R13, R0, R13 ;  /* 0x000000000d007223 */ /* 0x000fe2000000000d */
[----:B0-----:R-:W-:-:S04]  /*2a30*/  FADD R3, R2, -UR8 ;  /* 0x8000000802037e21 */ /* 0x001fc80008000000 */
        /* <DEDUP_REMOVED lines=8> */
[----:B------:R-:W-:-:S07]  /*2ac0*/  IMAD.MOV.U32 R13, RZ, RZ, R0 ;  /* 0x000000ffff0d7224 */ /* 0x000fce00078e0000 */
.L_x_56:
[----:B------:R-:W-:Y:S05]  /*2ad0*/  BSYNC.RECONVERGENT B0 ;  /* 0x0000000000007941 */ /* 0x000fea0003800200 */
.L_x_55:
[----:B------:R-:W-:Y:S01]  /*2ae0*/  IMAD.WIDE.U32 R2, R21, 0x4, R14 ;  /* 0x0000000415027825 */ /* 0x000fe200078e000e */
[----:B------:R-:W0:Y:S05]  /*2af0*/  LDCU UR8, c[0x0][0x3a0] ;  /* 0x00007400ff0877ac */ /* 0x000e2a0008000800 */
[----:B------:R-:W0:Y:S01]  /*2b00*/  LDG.E R2, desc[UR6][R2.64] ;  /* 0x0000000602027981 */ /* 0x000e22000c1e1900 */
[----:B------:R-:W1:Y:S01]  /*2b10*/  MUFU.RCP R0, R9 ;  /* 0x0000000900007308 */ /* 0x000e620000001000 */
[----:B------:R-:W-:Y:S01]  /*2b20*/  FMUL R13, R13, R10 ;  /* 0x0000000a0d0d7220 */ /* 0x000fe20000400000 */
[----:B------:R-:W-:Y:S06]  /*2b30*/  BSSY.RECONVERGENT B0, `(.L_x_57) ;  /* 0x000000d000007945 */ /* 0x000fec0003800200 */
[----:B------:R-:W-:Y:S01]  /*2b40*/  F2I.TRUNC.NTZ R13, R13 ;  /* 0x0000000d000d7305 */ /* 0x000fe2000020f100 */
        /* <DEDUP_REMOVED lines=11> */
.L_x_58:
[----:B------:R-:W-:Y:S05]  /*2c00*/  BSYNC.RECONVERGENT B0 ;  /* 0x0000000000007941 */ /* 0x000fea0003800200 */
.L_x_57:
[----:B------:R-:W0:Y:S01]  /*2c10*/  LDC.64 R20, c[0x0][0x388] ;  /* 0x0000e200ff147b82 */ /* 0x000e220000000a00 */
[----:B------:R-:W-:-:S06]  /*2c20*/  FMUL R0, R0, R11 ;  /* 0x0000000b00007220 */ /* 0x000fcc0000400000 */
[----:B------:R-:W1:Y:S01]  /*2c30*/  F2I.TRUNC.NTZ R0, R0 ;  /* 0x0000000000007305 */ /* 0x000e62000020f100 */
[C---:B0-----:R-:W-:Y:S02]  /*2c40*/  ISETP.GE.AND P0, PT, R13.reuse, R20, PT ;  /* 0x000000140d00720c */ /* 0x041fe40003f06270 */
[C---:B-1----:R-:W-:Y:S02]  /*2c50*/  ISETP.GE.AND P1, PT, R0.reuse, R21, PT ;  /* 0x000000150000720c */ /* 0x042fe40003f26270 */
        /* <DEDUP_REMOVED lines=9> */
.L_x_11:
[----:B------:R-:W-:Y:S05]  /*2cf0*/  BSYNC B2 ;  /* 0x0000000000027941 */ /* 0x000fea0003800000 */
.L_x_9:
[----:B------:R-:W2:Y:S01]  /*2d00*/  LDCU UR8, c[0x0][0x394] ;  /* 0x00007280ff0877ac */ /* 0x000ea20008000800 */
[----:B------:R-:W-:-:S05]  /*2d10*/  VIADD R12, R12, 0x1 ;  /* 0x000000010c0c7836 */ /* 0x000fca0000000000 */
[----:B--2---:R-:W-:-:S13]  /*2d20*/  ISETP.NE.AND P0, PT, R12, UR8, PT ;  /* 0x000000080c007c0c */ /* 0x004fda000bf05270 */
[----:B------:R-:W-:Y:S05]  /*2d30*/  @!P0 EXIT ;  /* 0x000000000000894d */ /* 0x000fea0003800000 */
[----:B------:R-:W-:Y:S05]  /*2d40*/  BRA `(.L_x_59) ;  /* 0xffffffe000d87947 */ /* 0x000fea000383ffff */
.L_x_8:
[C---:B------:R-:W-:Y:S02]  /*2d50*/  ISETP.GE.U32.AND P0, PT, R8.reuse, 0x4, PT ;  /* 0x000000040800780c */ /* 0x040fe40003f06070 */
[----:B------:R-:W-:-:S11]  /*2d60*/  LOP3.LUT R13, R8, 0x3, RZ, 0xc0, !PT ;  /* 0x00000003080d7812 */ /* 0x000fd600078ec0ff */
[----:B------:R-:W-:Y:S05]  /*2d70*/  @!P0 BRA `(.L_x_60) ;  /* 0x0000000000e48947 */ /* 0x000fea0003800000 */
[----:B------:R-:W-:Y:S01]  /*2d80*/  LOP3.LUT R12, R8, 0x7ffffffc, RZ, 0xc0, !PT ;  /* 0x7ffffffc080c7812 */ /* 0x000fe200078ec0ff */
[----:B------:R-:W-:-:S06]  /*2d90*/  UMOV UR4, URZ ;  /* 0x000000ff00047c82 */ /* 0x000fcc0008000000 */
.L_x_61:
[----:B------:R-:W-:Y:S01]  /*2da0*/  SHF.R.U32.HI R0, RZ, 0x2, R7 ;  /* 0x00000002ff007819 */ /* 0x000fe20000011607 */
[----:B------:R-:W-:Y:S01]  /*2db0*/  UIADD3 UR4, UPT, UPT, UR4, 0x4, URZ ;  /* 0x0000000404047890 */ /* 0x000fe2000fffe0ff */
[----:B------:R-:W-:Y:S01]  /*2dc0*/  SHF.R.U32.HI R11, RZ, 0x2, R2 ;  /* 0x00000002ff0b7819 */ /* 0x000fe20000011602 */
[----:B0-----:R-:W-:Y:S01]  /*2dd0*/  VIADD R6, R6, 0x2c3e28 ;  /* 0x002c3e2806067836 */ /* 0x001fe20000000000 */
[----:B------:R-:W-:Y:S01]  /*2de0*/  LOP3.LUT R0, R0, R7, RZ, 0x3c, !PT ;  /* 0x0000000700007212 */ /* 0x000fe200078e3cff */
[----:B-1----:R-:W-:Y:S01]  /*2df0*/  IMAD.SHL.U32 R7, R5, 0x10, RZ ;  /* 0x0000001005077824 */ /* 0x002fe200078e00ff */
[----:B------:R-:W-:Y:S02]  /*2e00*/  LOP3.LUT R11, R11, R2, RZ, 0x3c, !PT ;  /* 0x000000020b0b7212 */ /* 0x000fe400078e3cff */
[----:B------:R-:W-:Y:S01]  /*2e10*/  SHF.R.U32.HI R10, RZ, 0x2, R3 ;  /* 0x00000002ff0a7819 */ /* 0x000fe20000011603 */
[----:B------:R-:W-:Y:S01]  /*2e20*/  IMAD.SHL.U32 R9, R0, 0x2, RZ ;  /* 0x0000000200097824 */ /* 0x000fe200078e00ff */
[----:B------:R-:W-:-:S02]  /*2e30*/  ISETP.NE.AND P0, PT, R12, UR4, PT ;  /* 0x000000040c007c0c */ /* 0x000fc4000bf05270 */
[----:B------:R-:W-:Y:S02]  /*2e40*/  LOP3.LUT R10, R10, R3, RZ, 0x3c, !PT ;  /* 0x000000030a0a7212 */ /* 0x000fe400078e3cff */
[----:B------:R-:W-:Y:S01]  /*2e50*/  LOP3.LUT R0, R0, R9, R7, 0x96, !PT ;  /* 0x0000000900007212 */ /* 0x000fe200078e9607 */
[----:B------:R-:W-:Y:S01]  /*2e60*/  IMAD.SHL.U32 R7, R11, 0x2, RZ ;  /* 0x000000020b077824 */ /* 0x000fe200078e00ff */
[----:B------:R-:W-:Y:S02]  /*2e70*/  SHF.R.U32.HI R9, RZ, 0x2, R4 ;  /* 0x00000002ff097819 */ /* 0x000fe40000011604 */
[----:B------:R-:W-:Y:S02]  /*2e80*/  LOP3.LUT R0, R0, R5, RZ, 0x3c, !PT ;  /* 0x0000000500007212 */ /* 0x000fe400078e3cff */
[----:B------:R-:W-:-:S03]  /*2e90*/  LOP3.LUT R9, R9, R4, RZ, 0x3c, !PT ;  /* 0x0000000409097212 */ /* 0x000fc600078e3cff */
[----:B------:R-:W-:-:S05]  /*2ea0*/  IMAD.SHL.U32 R2, R0, 0x10, RZ ;  /* 0x0000001000027824 */ /* 0x000fca00078e00ff */
[----:B------:R-:W-:Y:S01]  /*2eb0*/  LOP3.LUT R7, R11, R7, R2, 0x96, !PT ;  /* 0x000000070b077212 */ /* 0x000fe200078e9602 */
[----:B------:R-:W-:-:S03]  /*2ec0*/  IMAD.SHL.U32 R2, R10, 0x2, RZ ;  /* 0x000000020a027824 */ /* 0x000fc600078e00ff */
[----:B------:R-:W-:-:S05]  /*2ed0*/  LOP3.LUT R3, R7, R0, RZ, 0x3c, !PT ;  /* 0x0000000007037212 */ /* 0x000fca00078e3cff */
[----:B------:R-:W-:-:S05]  /*2ee0*/  IMAD.SHL.U32 R7, R3, 0x10, RZ ;  /* 0x0000001003077824 */ /* 0x000fca00078e00ff */
[----:B------:R-:W-:Y:S01]  /*2ef0*/  LOP3.LUT R2, R10, R2, R7, 0x96, !PT ;  /* 0x000000020a027212 */ /* 0x000fe200078e9607 */
[----:B------:R-:W-:Y:S01]  /*2f00*/  IMAD.SHL.U32 R7, R9, 0x2, RZ ;  /* 0x0000000209077824 */ /* 0x000fe200078e00ff */
[----:B------:R-:W-:Y:S02]  /*2f10*/  SHF.R.U32.HI R10, RZ, 0x2, R5 ;  /* 0x00000002ff0a7819 */ /* 0x000fe40000011605 */
[----:B------:R-:W-:Y:S02]  /*2f20*/  LOP3.LUT R4, R2, R3, RZ, 0x3c, !PT ;  /* 0x0000000302047212 */ /* 0x000fe400078e3cff */
[----:B------:R-:W-:-:S03]  /*2f30*/  LOP3.LUT R10, R10, R5, RZ, 0x3c, !PT ;  /* 0x000000050a0a7212 */ /* 0x000fc600078e3cff */
        /* <DEDUP_REMOVED lines=23> */
[----:B------:R-:W-:-:S04]  /*30b0*/  LOP3.LUT R5, R9, R5, R0, 0x96, !PT ;  /* 0x0000000509057212 */ /* 0x000fc800078e9600 */
[----:B------:R-:W-:Y:S01]  /*30c0*/  LOP3.LUT R5, R5, R4, RZ, 0x3c, !PT ;  /* 0x0000000405057212 */ /* 0x000fe200078e3cff */
[----:B------:R-:W-:Y:S06]  /*30d0*/  @P0 BRA `(.L_x_61) ;  /* 0xfffffffc00300947 */ /* 0x000fec000383ffff */
[----:B------:R2:W-:Y:S04]  /*30e0*/  STG.E.64 desc[UR6][R18.64+0x8], R2 ;  /* 0x0000080212007986 */ /* 0x0005e8000c101b06 */
[----:B------:R2:W-:Y:S04]  /*30f0*/  STG.E.64 desc[UR6][R18.64+0x10], R4 ;  /* 0x0000100412007986 */ /* 0x0005e8000c101b06 */
[----:B------:R2:W-:Y:S02]  /*3100*/  STG.E.64 desc[UR6][R18.64], R6 ;  /* 0x0000000612007986 */ /* 0x0005e4000c101b06 */
.L_x_60:
[----:B------:R-:W-:-:S13]  /*3110*/  ISETP.NE.AND P0, PT, R13, RZ, PT ;  /* 0x000000ff0d00720c */ /* 0x000fda0003f05270 */
[----:B------:R-:W-:Y:S05]  /*3120*/  @!P0 EXIT ;  /* 0x000000000000894d */ /* 0x000fea0003800000 */
[----:B------:R-:W-:Y:S01]  /*3130*/  ISETP.NE.AND P0, PT, R13, 0x1, PT ;  /* 0x000000010d00780c */ /* 0x000fe20003f05270 */
[----:B------:R-:W-:Y:S01]  /*3140*/  IMAD.MOV.U32 R11, RZ, RZ, R5 ;  /* 0x000000ffff0b7224 */ /* 0x000fe200078e0005 */
[----:B------:R-:W-:-:S04]  /*3150*/  LOP3.LUT R8, R8, 0x1, RZ, 0xc0, !PT ;  /* 0x0000000108087812 */ /* 0x000fc800078ec0ff */
[----:B------:R-:W-:-:S07]  /*3160*/  ISETP.NE.U32.AND P1, PT, R8, 0x1, PT ;  /* 0x000000010800780c */ /* 0x000fce0003f25070 */
[----:B------:R-:W-:Y:S06]  /*3170*/  @!P0 BRA `(.L_x_62) ;  /* 0x0000000000888947 */ /* 0x000fec0003800000 */
[----:B------:R-:W-:Y:S01]  /*3180*/  SHF.R.U32.HI R0, RZ, 0x2, R7 ;  /* 0x00000002ff007819 */ /* 0x000fe20000011607 */
[----:B0-2---:R-:W-:Y:S01]  /*3190*/  VIADD R6, R6, 0x161f14 ;  /* 0x00161f1406067836 */ /* 0x005fe20000000000 */
[----:B------:R-:W-:Y:S01]  /*31a0*/  SHF.R.U32.HI R9, RZ, 0x2, R2 ;  /* 0x00000002ff097819 */ /* 0x000fe20000011602 */
[----:B------:R-:W-:Y:S01]  /*31b0*/  IMAD.MOV.U32 R13, RZ, RZ, R5 ;  /* 0x000000ffff0d7224 */ /* 0x000fe200078e0005 */
[----:B------:R-:W-:Y:S01]  /*31c0*/  LOP3.LUT R0, R0, R7, RZ, 0x3c, !PT ;  /* 0x0000000700007212 */ /* 0x000fe200078e3cff */
[----:B-1----:R-:W-:Y:S01]  /*31d0*/  IMAD.SHL.U32 R7, R5, 0x10, RZ ;  /* 0x0000001005077824 */ /* 0x002fe200078e00ff */
[----:B------:R-:W-:Y:S01]  /*31e0*/  LOP3.LUT R9, R9, R2, RZ, 0x3c, !PT ;  /* 0x0000000209097212 */ /* 0x000fe200078e3cff */
[----:B------:R-:W-:Y:S01]  /*31f0*/  IMAD.MOV.U32 R12, RZ, RZ, R6 ;  /* 0x000000ffff0c7224 */ /* 0x000fe200078e0006 */
[----:B------:R-:W-:Y:S01]  /*3200*/  SHF.R.U32.HI R10, RZ, 0x2, R3 ;  /* 0x00000002ff0a7819 */ /* 0x000fe20000011603 */
[----:B------:R-:W-:Y:S02]  /*3210*/  IMAD.SHL.U32 R8, R0, 0x2, RZ ;  /* 0x0000000200087824 */ /* 0x000fe400078e00ff */
[----:B------:R-:W-:Y:S01]  /*3220*/  IMAD.SHL.U32 R2, R9, 0x2, RZ ;  /* 0x0000000209027824 */ /* 0x000fe200078e00ff */
[----:B------:R-:W-:Y:S01]  /*3230*/  LOP3.LUT R10, R10, R3, RZ, 0x3c, !PT ;  /* 0x000000030a0a7212 */ /* 0x000fe200078e3cff */
[----:B------:R3:W-:Y:S01]  /*3240*/  STG.E.64 desc[UR6][R18.64], R12 ;  /* 0x0000000c12007986 */ /* 0x0007e2000c101b06 */
[----:B------:R-:W-:-:S02]  /*3250*/  LOP3.LUT R8, R0, R8, R7, 0x96, !PT ;  /* 0x0000000800087212 */ /* 0x000fc400078e9607 */
[----:B------:R-:W-:Y:S02]  /*3260*/  SHF.R.U32.HI R7, RZ, 0x2, R4 ;  /* 0x00000002ff077819 */ /* 0x000fe40000011604 */
[----:B------:R-:W-:Y:S02]  /*3270*/  LOP3.LUT R8, R8, R5, RZ, 0x3c, !PT ;  /* 0x0000000508087212 */ /* 0x000fe400078e3cff */
[----:B------:R-:W-:-:S03]  /*3280*/  LOP3.LUT R7, R7, R4, RZ, 0x3c, !PT ;  /* 0x0000000407077212 */ /* 0x000fc600078e3cff */
[----:B------:R-:W-:-:S05]  /*3290*/  IMAD.SHL.U32 R0, R8, 0x10, RZ ;  /* 0x0000001008007824 */ /* 0x000fca00078e00ff */
[----:B------:R-:W-:Y:S01]  /*32a0*/  LOP3.LUT R9, R9, R2, R0, 0x96, !PT ;  /* 0x0000000209097212 */ /* 0x000fe200078e9600 */
[----:B------:R-:W-:Y:S02]  /*32b0*/  IMAD.SHL.U32 R0, R10, 0x2, RZ ;  /* 0x000000020a007824 */ /* 0x000fe400078e00ff */
[----:B------:R-:W-:Y:S01]  /*32c0*/  IMAD.SHL.U32 R2, R7, 0x2, RZ ;  /* 0x0000000207027824 */ /* 0x000fe200078e00ff */
[----:B------:R-:W-:-:S05]  /*32d0*/  LOP3.LUT R9, R9, R8, RZ, 0x3c, !PT ;  /* 0x0000000809097212 */ /* 0x000fca00078e3cff */
[----:B------:R-:W-:Y:S01]  /*32e0*/  IMAD.SHL.U32 R3, R9, 0x10, RZ ;  /* 0x0000001009037824 */ /* 0x000fe200078e00ff */
[----:B------:R3:W-:Y:S04]  /*32f0*/  STG.E.64 desc[UR6][R18.64+0x8], R8 ;  /* 0x0000080812007986 */ /* 0x0007e8000c101b06 */
[----:B------:R-:W-:Y:S01]  /*3300*/  LOP3.LUT R10, R10, R0, R3, 0x96, !PT ;  /* 0x000000000a0a7212 */ /* 0x000fe200078e9603 */
[----:B------:R-:W-:-:S03]  /*3310*/  IMAD.MOV.U32 R3, RZ, RZ, R9 ;  /* 0x000000ffff037224 */ /* 0x000fc600078e0009 */
[----:B------:R-:W-:-:S05]  /*3320*/  LOP3.LUT R10, R10, R9, RZ, 0x3c, !PT ;  /* 0x000000090a0a7212 */ /* 0x000fca00078e3cff */
[----:B------:R-:W-:Y:S02]  /*3330*/  IMAD.SHL.U32 R0, R10, 0x10, RZ ;  /* 0x000000100a007824 */ /* 0x000fe400078e00ff */
[----:B------:R-:W-:-:S03]  /*3340*/  IMAD.MOV.U32 R4, RZ, RZ, R10 ;  /* 0x000000ffff047224 */ /* 0x000fc600078e000a */
[----:B------:R-:W-:Y:S01]  /*3350*/  LOP3.LUT R7, R7, R2, R0, 0x96, !PT ;  /* 0x0000000207077212 */ /* 0x000fe200078e9600 */
[----:B------:R-:W-:-:S03]  /*3360*/  IMAD.MOV.U32 R2, RZ, RZ, R8 ;  /* 0x000000ffff027224 */ /* 0x000fc600078e0008 */
[----:B------:R-:W-:Y:S01]  /*3370*/  LOP3.LUT R11, R7, R10, RZ, 0x3c, !PT ;  /* 0x0000000a070b7212 */ /* 0x000fe200078e3cff */
[----:B------:R-:W-:-:S04]  /*3380*/  IMAD.MOV.U32 R7, RZ, RZ, R5 ;  /* 0x000000ffff077224 */ /* 0x000fc800078e0005 */
[----:B------:R3:W-:Y:S03]  /*3390*/  STG.E.64 desc[UR6][R18.64+0x10], R10 ;  /* 0x0000100a12007986 */ /* 0x0007e6000c101b06 */
.L_x_62:
[----:B------:R-:W-:Y:S05]  /*33a0*/  @P1 EXIT ;  /* 0x000000000000194d */ /* 0x000fea0003800000 */
[----:B------:R-:W-:Y:S01]  /*33b0*/  SHF.R.U32.HI R0, RZ, 0x2, R7 ;  /* 0x00000002ff007819 */ /* 0x000fe20000011607 */
[----:B012---:R-:W-:Y:S01]  /*33c0*/  IMAD.SHL.U32 R5, R11, 0x10, RZ ;  /* 0x000000100b057824 */ /* 0x007fe200078e00ff */
[----:B---3--:R-:W-:Y:S01]  /*33d0*/  SHF.R.U32.HI R9, RZ, 0x2, R2 ;  /* 0x00000002ff097819 */ /* 0x008fe20000011602 */
[----:B------:R-:W-:Y:S01]  /*33e0*/  IMAD.MOV.U32 R10, RZ, RZ, R4 ;  /* 0x000000ffff0a7224 */ /* 0x000fe200078e0004 */
[----:B------:R-:W-:Y:S01]  /*33f0*/  LOP3.LUT R0, R0, R7, RZ, 0x3c, !PT ;  /* 0x0000000700007212 */ /* 0x000fe200078e3cff */
[----:B------:R-:W-:Y:S01]  /*3400*/  VIADD R6, R6, 0xb0f8a ;  /* 0x000b0f8a06067836 */ /* 0x000fe20000000000 */
[----:B------:R-:W-:Y:S02]  /*3410*/  LOP3.LUT R9, R9, R2, RZ, 0x3c, !PT ;  /* 0x0000000209097212 */ /* 0x000fe400078e3cff */
[----:B------:R-:W-:Y:S01]  /*3420*/  STG.E.64 desc[UR6][R18.64+0x8], R10 ;  /* 0x0000080a12007986 */ /* 0x000fe2000c101b06 */
[----:B------:R-:W-:-:S05]  /*3430*/  IMAD.SHL.U32 R7, R0, 0x2, RZ ;  /* 0x0000000200077824 */ /* 0x000fca00078e00ff */
[----:B------:R-:W-:Y:S01]  /*3440*/  LOP3.LUT R0, R0, R7, R5, 0x96, !PT ;  /* 0x0000000700007212 */ /* 0x000fe200078e9605 */
[----:B------:R-:W-:Y:S02]  /*3450*/  IMAD.SHL.U32 R5, R9, 0x2, RZ ;  /* 0x0000000209057824 */ /* 0x000fe400078e00ff */
[----:B------:R-:W-:Y:S01]  /*3460*/  IMAD.MOV.U32 R7, RZ, RZ, R3 ;  /* 0x000000ffff077224 */ /* 0x000fe200078e0003 */
[----:B------:R-:W-:-:S04]  /*3470*/  LOP3.LUT R2, R0, R11, RZ, 0x3c, !PT ;  /* 0x0000000b00027212 */ /* 0x000fc800078e3cff */
[----:B------:R-:W-:Y:S01]  /*3480*/  STG.E.64 desc[UR6][R18.64], R6 ;  /* 0x0000000612007986 */ /* 0x000fe2000c101b06 */
[----:B------:R-:W-:-:S05]  /*3490*/  IMAD.SHL.U32 R0, R2, 0x10, RZ ;  /* 0x0000001002007824 */ /* 0x000fca00078e00ff */
[----:B------:R-:W-:-:S04]  /*34a0*/  LOP3.LUT R5, R9, R5, R0, 0x96, !PT ;  /* 0x0000000509057212 */ /* 0x000fc800078e9600 */
[----:B------:R-:W-:-:S05]  /*34b0*/  LOP3.LUT R3, R5, R2, RZ, 0x3c, !PT ;  /* 0x0000000205037212 */ /* 0x000fca00078e3cff */
[----:B------:R-:W-:Y:S01]  /*34c0*/  STG.E.64 desc[UR6][R18.64+0x10], R2 ;  /* 0x0000100212007986 */ /* 0x000fe2000c101b06 */
[----:B------:R-:W-:Y:S05]  /*34d0*/  EXIT ;  /* 0x000000000000794d */ /* 0x000fea0003800000 */
        .weak           $__internal_0_$__cuda_sm3x_div_rn_noftz_f32_slowpath
        .type           $__internal_0_$__cuda_sm3x_div_rn_noftz_f32_slowpath,@function
        .size           $__internal_0_$__cuda_sm3x_div_rn_noftz_f32_slowpath,(.L_x_75 - $__internal_0_$__cuda_sm3x_div_rn_noftz_f32_slowpath)
$__internal_0_$__cuda_sm3x_div_rn_noftz_f32_slowpath:
[----:B------:R-:W-:Y:S01]  /*34e0*/  SHF.R.U32.HI R25, RZ, 0x17, R0 ;  /* 0x00000017ff197819 */ /* 0x000fe20000011600 */
[----:B------:R-:W-:Y:S01]  /*34f0*/  BSSY.RECONVERGENT B3, `(.L_x_63) ;  /* 0x0000062000037945 */ /* 0x000fe20003800200 */
[----:B------:R-:W-:Y:S02]  /*3500*/  SHF.R.U32.HI R28, RZ, 0x17, R3 ;  /* 0x00000017ff1c7819 */ /* 0x000fe40000011603 */
[----:B------:R-:W-:Y:S02]  /*3510*/  LOP3.LUT R25, R25, 0xff, RZ, 0xc0, !PT ;  /* 0x000000ff19197812 */ /* 0x000fe400078ec0ff */
[----:B------:R-:W-:-:S03]  /*3520*/  LOP3.LUT R28, R28, 0xff, RZ, 0xc0, !PT ;  /* 0x000000ff1c1c7812 */ /* 0x000fc600078ec0ff */
[----:B------:R-:W-:Y:S02]  /*3530*/  VIADD R29, R25, 0xffffffff ;  /* 0xffffffff191d7836 */ /* 0x000fe40000000000 */
[----:B------:R-:W-:-:S03]  /*3540*/  VIADD R30, R28, 0xffffffff ;  /* 0xffffffff1c1e7836 */ /* 0x000fc60000000000 */
[----:B------:R-:W-:-:S04]  /*3550*/  ISETP.GT.U32.AND P0, PT, R29, 0xfd, PT ;  /* 0x000000fd1d00780c */ /* 0x000fc80003f04070 */
[----:B------:R-:W-:-:S13]  /*3560*/  ISETP.GT.U32.OR P0, PT, R30, 0xfd, P0 ;  /* 0x000000fd1e00780c */ /* 0x000fda0000704470 */
[----:B------:R-:W-:Y:S01]  /*3570*/  @!P0 IMAD.MOV.U32 R26, RZ, RZ, RZ ;  /* 0x000000ffff1a8224 */ /* 0x000fe200078e00ff */
[----:B------:R-:W-:Y:S06]  /*3580*/  @!P0 BRA `(.L_x_64) ;  /* 0x00000000005c8947 */ /* 0x000fec0003800000 */
[----:B------:R-:W-:Y:S02]  /*3590*/  FSETP.GTU.FTZ.AND P0, PT, |R3|, +INF , PT ;  /* 0x7f8000000300780b */ /* 0x000fe40003f1c200 */
[----:B------:R-:W-:-:S04]  /*35a0*/  FSETP.GTU.FTZ.AND P1, PT, |R0|, +INF , PT ;  /* 0x7f8000000000780b */ /* 0x000fc80003f3c200 */
[----:B------:R-:W-:-:S13]  /*35b0*/  PLOP3.LUT P0, PT, P0, P1, PT, 0xf8, 0x8f ;  /* 0x00000000008f781c */ /* 0x000fda0000703f70 */
[----:B------:R-:W-:Y:S05]  /*35c0*/  @P0 BRA `(.L_x_65) ;  /* 0x00000004004c0947 */ /* 0x000fea0003800000 */
[----:B------:R-:W-:-:S13]  /*35d0*/  LOP3.LUT P0, RZ, R0, 0x7fffffff, R3, 0xc8, !PT ;  /* 0x7fffffff00ff7812 */ /* 0x000fda000780c803 */
[----:B------:R-:W-:Y:S05]  /*35e0*/  @!P0 BRA `(.L_x_66) ;  /* 0x00000004003c8947 */ /* 0x000fea0003800000 */
[C---:B------:R-:W-:Y:S02]  /*35f0*/  FSETP.NEU.FTZ.AND P0, PT, |R3|.reuse, +INF , PT ;  /* 0x7f8000000300780b */ /* 0x040fe40003f1d200 */
[----:B------:R-:W-:Y:S02]  /*3600*/  FSETP.NEU.FTZ.AND P3, PT, |R0|, +INF , PT ;  /* 0x7f8000000000780b */ /* 0x000fe40003f7d200 */
[----:B------:R-:W-:-:S11]  /*3610*/  FSETP.NEU.FTZ.AND P1, PT, |R3|, +INF , PT ;  /* 0x7f8000000300780b */ /* 0x000fd60003f3d200 */
[----:B------:R-:W-:Y:S05]  /*3620*/  @!P3 BRA !P0, `(.L_x_66) ;  /* 0x00000004002cb947 */ /* 0x000fea0004000000 */
[----:B------:R-:W-:-:S04]  /*3630*/  LOP3.LUT P0, RZ, R3, 0x7fffffff, RZ, 0xc0, !PT ;  /* 0x7fffffff03ff7812 */ /* 0x000fc8000780c0ff */
[----:B------:R-:W-:-:S13]  /*3640*/  PLOP3.LUT P0, PT, P3, P0, PT, 0x2f, 0xf2 ;  /* 0x0000000000f2781c */ /* 0x000fda0001f00577 */
[----:B------:R-:W-:Y:S05]  /*3650*/  @P0 BRA `(.L_x_67) ;  /* 0x0000000400180947 */ /* 0x000fea0003800000 */
[----:B------:R-:W-:-:S04]  /*3660*/  LOP3.LUT P0, RZ, R0, 0x7fffffff, RZ, 0xc0, !PT ;  /* 0x7fffffff00ff7812 */ /* 0x000fc8000780c0ff */
[----:B------:R-:W-:-:S13]  /*3670*/  PLOP3.LUT P0, PT, P1, P0, PT, 0x2f, 0xf2 ;  /* 0x0000000000f2781c */ /* 0x000fda0000f00577 */
[----:B------:R-:W-:Y:S05]  /*3680*/  @P0 BRA `(.L_x_68) ;  /* 0x0000000400000947 */ /* 0x000fea0003800000 */
[----:B------:R-:W-:Y:S02]  /*3690*/  ISETP.GE.AND P0, PT, R30, RZ, PT ;  /* 0x000000ff1e00720c */ /* 0x000fe40003f06270 */
[----:B------:R-:W-:-:S11]  /*36a0*/  ISETP.GE.AND P1, PT, R29, RZ, PT ;  /* 0x000000ff1d00720c */ /* 0x000fd60003f26270 */
[----:B------:R-:W-:Y:S02]  /*36b0*/  @P0 IMAD.MOV.U32 R26, RZ, RZ, RZ ;  /* 0x000000ffff1a0224 */ /* 0x000fe400078e00ff */
[----:B------:R-:W-:Y:S01]  /*36c0*/  @!P0 FFMA R3, R3, 1.84467440737095516160e+19, RZ ;  /* 0x5f80000003038823 */ /* 0x000fe200000000ff */
[----:B------:R-:W-:Y:S02]  /*36d0*/  @!P0 IMAD.MOV.U32 R26, RZ, RZ, -0x40 ;  /* 0xffffffc0ff1a8424 */ /* 0x000fe400078e00ff */
[----:B------:R-:W-:Y:S02]  /*36e0*/  @!P1 FFMA R0, R0, 1.84467440737095516160e+19, RZ ;  /* 0x5f80000000009823 */ /* 0x000fe400000000ff */
[----:B------:R-:W-:-:S07]  /*36f0*/  @!P1 VIADD R26, R26, 0x40 ;  /* 0x000000401a1a9836 */ /* 0x000fce0000000000 */
.L_x_64:
[----:B------:R-:W-:Y:S01]  /*3700*/  LEA R29, R25, 0xc0800000, 0x17 ;  /* 0xc0800000191d7811 */ /* 0x000fe200078eb8ff */
[----:B------:R-:W-:Y:S01]  /*3710*/  VIADD R28, R28, 0xffffff81 ;  /* 0xffffff811c1c7836 */ /* 0x000fe20000000000 */
[----:B------:R-:W-:Y:S03]  /*3720*/  BSSY.RECONVERGENT B4, `(.L_x_69) ;  /* 0x0000035000047945 */ /* 0x000fe60003800200 */
[----:B------:R-:W-:Y:S01]  /*3730*/  IMAD.IADD R36, R0, 0x1, -R29 ;  /* 0x0000000100247824 */ /* 0x000fe200078e0a1d */
[C---:B------:R-:W-:Y:S01]  /*3740*/  IADD3 R25, PT, PT, R28.reuse, 0x7f, -R25 ;  /* 0x0000007f1c197810 */ /* 0x040fe20007ffe819 */
[----:B------:R-:W-:Y:S02]  /*3750*/  IMAD R0, R28, -0x800000, R3 ;  /* 0xff8000001c007824 */ /* 0x000fe400078e0203 */
[----:B------:R-:W0:Y:S01]  /*3760*/  MUFU.RCP R30, R36 ;  /* 0x00000024001e7308 */ /* 0x000e220000001000 */
[----:B------:R-:W-:Y:S01]  /*3770*/  FADD.FTZ R29, -R36, -RZ ;  /* 0x800000ff241d7221 */ /* 0x000fe20000010100 */
[----:B------:R-:W-:-:S03]  /*3780*/  IMAD.IADD R25, R25, 0x1, R26 ;  /* 0x0000000119197824 */ /* 0x000fc600078e021a */
[----:B0-----:R-:W-:-:S04]  /*3790*/  FFMA R31, R30, R29, 1 ;  /* 0x3f8000001e1f7423 */ /* 0x001fc8000000001d */
[----:B------:R-:W-:-:S04]  /*37a0*/  FFMA R31, R30, R31, R30 ;  /* 0x0000001f1e1f7223 */ /* 0x000fc8000000001e */
[----:B------:R-:W-:-:S04]  /*37b0*/  FFMA R30, R0, R31, RZ ;  /* 0x0000001f001e7223 */ /* 0x000fc800000000ff */
[----:B------:R-:W-:-:S04]  /*37c0*/  FFMA R3, R29, R30, R0 ;  /* 0x0000001e1d037223 */ /* 0x000fc80000000000 */
[----:B------:R-:W-:-:S04]  /*37d0*/  FFMA R30, R31, R3, R30 ;  /* 0x000000031f1e7223 */ /* 0x000fc8000000001e */
[----:B------:R-:W-:-:S04]  /*37e0*/  FFMA R29, R29, R30, R0 ;  /* 0x0000001e1d1d7223 */ /* 0x000fc80000000000 */
[----:B------:R-:W-:-:S05]  /*37f0*/  FFMA R0, R31, R29, R30 ;  /* 0x0000001d1f007223 */ /* 0x000fca000000001e */
[----:B------:R-:W-:-:S04]  /*3800*/  SHF.R.U32.HI R3, RZ, 0x17, R0 ;  /* 0x00000017ff037819 */ /* 0x000fc80000011600 */
[----:B------:R-:W-:-:S05]  /*3810*/  LOP3.LUT R26, R3, 0xff, RZ, 0xc0, !PT ;  /* 0x000000ff031a7812 */ /* 0x000fca00078ec0ff */
[----:B------:R-:W-:-:S04]  /*3820*/  IMAD.IADD R3, R26, 0x1, R25 ;  /* 0x000000011a037824 */ /* 0x000fc800078e0219 */
[----:B------:R-:W-:-:S05]  /*3830*/  VIADD R26, R3, 0xffffffff ;  /* 0xffffffff031a7836 */ /* 0x000fca0000000000 */
[----:B------:R-:W-:-:S13]  /*3840*/  ISETP.GE.U32.AND P0, PT, R26, 0xfe, PT ;  /* 0x000000fe1a00780c */ /* 0x000fda0003f06070 */
[----:B------:R-:W-:Y:S05]  /*3850*/  @!P0 BRA `(.L_x_70) ;  /* 0x0000000000808947 */ /* 0x000fea0003800000 */
[----:B------:R-:W-:-:S13]  /*3860*/  ISETP.GT.AND P0, PT, R3, 0xfe, PT ;  /* 0x000000fe0300780c */ /* 0x000fda0003f04270 */
[----:B------:R-:W-:Y:S05]  /*3870*/  @P0 BRA `(.L_x_71) ;  /* 0x00000000006c0947 */ /* 0x000fea0003800000 */
[----:B------:R-:W-:-:S13]  /*3880*/  ISETP.GE.AND P0, PT, R3, 0x1, PT ;  /* 0x000000010300780c */ /* 0x000fda0003f06270 */
[----:B------:R-:W-:Y:S05]  /*3890*/  @P0 BRA `(.L_x_72) ;  /* 0x0000000000740947 */ /* 0x000fea0003800000 */
[----:B------:R-:W-:Y:S02]  /*38a0*/  ISETP.GE.AND P0, PT, R3, -0x18, PT ;  /* 0xffffffe80300780c */ /* 0x000fe40003f06270 */
[----:B------:R-:W-:-:S11]  /*38b0*/  LOP3.LUT R0, R0, 0x80000000, RZ, 0xc0, !PT ;  /* 0x8000000000007812 */ /* 0x000fd600078ec0ff */
[----:B------:R-:W-:Y:S05]  /*38c0*/  @!P0 BRA `(.L_x_72) ;  /* 0x0000000000688947 */ /* 0x000fea0003800000 */
[-CC-:B------:R-:W-:Y:S01]  /*38d0*/  FFMA.RZ R25, R31, R29.reuse, R30.reuse ;  /* 0x0000001d1f197223 */ /* 0x180fe2000000c01e */
[----:B------:R-:W-:Y:S02]  /*38e0*/  VIADD R28, R3, 0x20 ;  /* 0x00000020031c7836 */ /* 0x000fe40000000000 */
[CCC-:B------:R-:W-:Y:S01]  /*38f0*/  FFMA.RP R26, R31.reuse, R29.reuse, R30.reuse ;  /* 0x0000001d1f1a7223 */ /* 0x1c0fe2000000801e */
[----:B------:R-:W-:Y:S01]  /*3900*/  FFMA.RM R29, R31, R29, R30 ;  /* 0x0000001d1f1d7223 */ /* 0x000fe2000000401e */
[----:B------:R-:W-:Y:S02]  /*3910*/  ISETP.NE.AND P3, PT, R3, RZ, PT ;  /* 0x000000ff0300720c */ /* 0x000fe40003f65270 */
[----:B------:R-:W-:Y:S02]  /*3920*/  LOP3.LUT R25, R25, 0x7fffff, RZ, 0xc0, !PT ;  /* 0x007fffff19197812 */ /* 0x000fe400078ec0ff */
[----:B------:R-:W-:Y:S01]  /*3930*/  ISETP.NE.AND P1, PT, R3, RZ, PT ;  /* 0x000000ff0300720c */ /* 0x000fe20003f25270 */
[----:B------:R-:W-:Y:S01]  /*3940*/  IMAD.MOV R3, RZ, RZ, -R3 ;  /* 0x000000ffff037224 */ /* 0x000fe200078e0a03 */
[----:B------:R-:W-:-:S02]  /*3950*/  LOP3.LUT R25, R25, 0x800000, RZ, 0xfc, !PT ;  /* 0x0080000019197812 */ /* 0x000fc400078efcff */
[----:B------:R-:W-:Y:S02]  /*3960*/  FSETP.NEU.FTZ.AND P0, PT, R26, R29, PT ;  /* 0x0000001d1a00720b */ /* 0x000fe40003f1d000 */
[----:B------:R-:W-:Y:S02]  /*3970*/  SHF.L.U32 R28, R25, R28, RZ ;  /* 0x0000001c191c7219 */ /* 0x000fe400000006ff */
[----:B------:R-:W-:Y:S02]  /*3980*/  SEL R26, R3, RZ, P3 ;  /* 0x000000ff031a7207 */ /* 0x000fe40001800000 */
[----:B------:R-:W-:Y:S02]  /*3990*/  ISETP.NE.AND P1, PT, R28, RZ, P1 ;  /* 0x000000ff1c00720c */ /* 0x000fe40000f25270 */
[----:B------:R-:W-:Y:S02]  /*39a0*/  SHF.R.U32.HI R26, RZ, R26, R25 ;  /* 0x0000001aff1a7219 */ /* 0x000fe40000011619 */
[----:B------:R-:W-:-:S02]  /*39b0*/  PLOP3.LUT P0, PT, P0, P1, PT, 0xf8, 0x8f ;  /* 0x00000000008f781c */ /* 0x000fc40000703f70 */
[----:B------:R-:W-:Y:S02]  /*39c0*/  SHF.R.U32.HI R3, RZ, 0x1, R26 ;  /* 0x00000001ff037819 */ /* 0x000fe4000001161a */
[----:B------:R-:W-:-:S04]  /*39d0*/  SEL R28, RZ, 0x1, !P0 ;  /* 0x00000001ff1c7807 */ /* 0x000fc80004000000 */
[----:B------:R-:W-:-:S04]  /*39e0*/  LOP3.LUT R25, R28, 0x1, R3, 0xf8, !PT ;  /* 0x000000011c197812 */ /* 0x000fc800078ef803 */
[----:B------:R-:W-:-:S05]  /*39f0*/  LOP3.LUT R26, R25, R26, RZ, 0xc0, !PT ;  /* 0x0000001a191a7212 */ /* 0x000fca00078ec0ff */
[----:B------:R-:W-:-:S05]  /*3a00*/  IMAD.IADD R3, R3, 0x1, R26 ;  /* 0x0000000103037824 */ /* 0x000fca00078e021a */
[----:B------:R-:W-:Y:S01]  /*3a10*/  LOP3.LUT R0, R3, R0, RZ, 0xfc, !PT ;  /* 0x0000000003007212 */ /* 0x000fe200078efcff */
[----:B------:R-:W-:Y:S06]  /*3a20*/  BRA `(.L_x_72) ;  /* 0x0000000000107947 */ /* 0x000fec0003800000 */
.L_x_71:
[----:B------:R-:W-:-:S04]  /*3a30*/  LOP3.LUT R0, R0, 0x80000000, RZ, 0xc0, !PT ;  /* 0x8000000000007812 */ /* 0x000fc800078ec0ff */
[----:B------:R-:W-:Y:S01]  /*3a40*/  LOP3.LUT R0, R0, 0x7f800000, RZ, 0xfc, !PT ;  /* 0x7f80000000007812 */ /* 0x000fe200078efcff */
[----:B------:R-:W-:Y:S06]  /*3a50*/  BRA `(.L_x_72) ;  /* 0x0000000000047947 */ /* 0x000fec0003800000 */
.L_x_70:
[----:B------:R-:W-:-:S07]  /*3a60*/  IMAD R0, R25, 0x800000, R0 ;  /* 0x0080000019007824 */ /* 0x000fce00078e0200 */
.L_x_72:
[----:B------:R-:W-:Y:S05]  /*3a70*/  BSYNC.RECONVERGENT B4 ;  /* 0x0000000000047941 */ /* 0x000fea0003800200 */
.L_x_69:
[----:B------:R-:W-:Y:S05]  /*3a80*/  BRA `(.L_x_73) ;  /* 0x0000000000207947 */ /* 0x000fea0003800000 */
.L_x_68:
[----:B------:R-:W-:-:S04]  /*3a90*/  LOP3.LUT R0, R0, 0x80000000, R3, 0x48, !PT ;  /* 0x8000000000007812 */ /* 0x000fc800078e4803 */
[----:B------:R-:W-:Y:S01]  /*3aa0*/  LOP3.LUT R0, R0, 0x7f800000, RZ, 0xfc, !PT ;  /* 0x7f80000000007812 */ /* 0x000fe200078efcff */
[----:B------:R-:W-:Y:S06]  /*3ab0*/  BRA `(.L_x_73) ;  /* 0x0000000000147947 */ /* 0x000fec0003800000 */
.L_x_67:
[----:B------:R-:W-:Y:S01]  /*3ac0*/  LOP3.LUT R0, R0, 0x80000000, R3, 0x48, !PT ;  /* 0x8000000000007812 */ /* 0x000fe200078e4803 */
[----:B------:R-:W-:Y:S06]  /*3ad0*/  BRA `(.L_x_73) ;  /* 0x00000000000c7947 */ /* 0x000fec0003800000 */
.L_x_66:
[----:B------:R-:W0:Y:S01]  /*3ae0*/  MUFU.RSQ R0, -QNAN ;  /* 0xffc0000000007908 */ /* 0x000e220000001400 */
[----:B------:R-:W-:Y:S05]  /*3af0*/  BRA `(.L_x_73) ;  /* 0x0000000000047947 */ /* 0x000fea0003800000 */
.L_x_65:
[----:B------:R-:W-:-:S07]  /*3b00*/  FADD.FTZ R0, R3, R0 ;  /* 0x0000000003007221 */ /* 0x000fce0000010000 */
.L_x_73:
[----:B------:R-:W-:Y:S05]  /*3b10*/  BSYNC.RECONVERGENT B3 ;  /* 0x0000000000037941 */ /* 0x000fea0003800200 */
.L_x_63:
[----:B------:R-:W-:-:S04]  /*3b20*/  IMAD.MOV.U32 R3, RZ, RZ, 0x0 ;  /* 0x00000000ff037424 */ /* 0x000fc800078e00ff */
[----:B0-----:R-:W-:Y:S05]  /*3b30*/  RET.REL.NODEC R2 `(_Z10buddhabrotPiiiiiffffP17curandStateXORWOWiPfS2_) ;  /* 0xffffffc402307950 */ /* 0x001fea0003c3ffff */
.L_x_74:
[----:B------:R-:W-:-:S00]  /*3b40*/  BRA `(.L_x_74) ;  /* 0xfffffffc00fc7947 */ /* 0x000fc0000383ffff */
[----:B------:R-:W-:-:S00]  /*3b50*/  NOP ;  /* 0x0000000000007918 */ /* 0x000fc00000000000 */
        /* <DEDUP_REMOVED lines=10> */
.L_x_75:


//--------------------- .nv.global.init           --------------------------
	.section	.nv.global.init,"aw",@progbits
	.align	4
.nv.global.init:
	.type		mrg32k3aM1SubSeq,@object
	.size		mrg32k3aM1SubSeq,(mrg32k3aM2SubSeq - mrg32k3aM1SubSeq)
mrg32k3aM1SubSeq:
        /*0000*/ 	.byte	0x0b, 0xcc, 0xee, 0x04, 0x73, 0x29, 0x8b, 0x6f, 0xf6, 0x53, 0x03, 0xf6, 0x23, 0xf6, 0xea, 0xda
        /* <DEDUP_REMOVED lines=125> */
	.type		mrg32k3aM2SubSeq,@object
	.size		mrg32k3aM2SubSeq,(mrg32k3aM1 - mrg32k3aM2SubSeq)
mrg32k3aM2SubSeq:
        /* <DEDUP_REMOVED lines=126> */
	.type		mrg32k3aM1,@object
	.size		mrg32k3aM1,(mrg32k3aM1Seq - mrg32k3aM1)
mrg32k3aM1:
        /* <DEDUP_REMOVED lines=144> */
	.type		mrg32k3aM1Seq,@object
	.size		mrg32k3aM1Seq,(mrg32k3aM2 - mrg32k3aM1Seq)
mrg32k3aM1Seq:
        /* <DEDUP_REMOVED lines=144> */
	.type		mrg32k3aM2,@object
	.size		mrg32k3aM2,(mrg32k3aM2Seq - mrg32k3aM2)
mrg32k3aM2:
        /* <DEDUP_REMOVED lines=144> */
	.type		mrg32k3aM2Seq,@object
	.size		mrg32k3aM2Seq,(precalc_xorwow_matrix - mrg32k3aM2Seq)
mrg32k3aM2Seq:
        /* <DEDUP_REMOVED lines=144> */
	.type		precalc_xorwow_matrix,@object
	.size		precalc_xorwow_matrix,(precalc_xorwow_offset_matrix - precalc_xorwow_matrix)
precalc_xorwow_matrix:
        /* <DEDUP_REMOVED lines=6400> */
	.type		precalc_xorwow_offset_matrix,@object
	.size		precalc_xorwow_offset_matrix,(.L_1 - precalc_xorwow_offset_matrix)
precalc_xorwow_offset_matrix:
        /* <DEDUP_REMOVED lines=6400> */
.L_1:


//--------------------- .nv.shared.reserved.0     --------------------------
	.section	.nv.shared.reserved.0,"aw",@nobits
	.weak		__nv_reservedSMEM_offset_0_alias
	.size		__nv_reservedSMEM_offset_0_alias, 0, 64
	.other		__nv_reservedSMEM_offset_0_alias,@"STO_CUDA_RESERVED_SHARED STV_DEFAULT"
__nv_reservedSMEM_offset_0_alias:
	.zero		0
	.zero		64


//--------------------- .nv.constant0._Z10buddhabrotPiiiiiffffP17curandStateXORWOWiPfS2_ --------------------------
	.section	.nv.constant0._Z10buddhabrotPiiiiiffffP17curandStateXORWOWiPfS2_,"a",@progbits
	.sectionflags	@""
	.align	4
.nv.constant0._Z10buddhabrotPiiiiiffffP17curandStateXORWOWiPfS2_:
	.zero		968


//--------------------- SYMBOLS --------------------------

	.type		.nv.reservedSmem.offset0,@object
	.size		.nv.reservedSmem.offset0,0x4
